// auto-generated by cutlass_sweep.epilogue — config: {"arch": "sm_90", "cluster_m": 2, "cluster_n": 1, "dtype": "bf16", "fusion": "relu", "tile_k": 64, "tile_m": 256, "tile_n": 64}
#include "cutlass/cutlass.h"
#include "cutlass/gemm/collective/collective_builder.hpp"
#include "cutlass/gemm/device/gemm_universal_adapter.h"
#include "cutlass/gemm/kernel/gemm_universal.hpp"
#include "cutlass/epilogue/collective/collective_builder.hpp"
#include "cutlass/epilogue/fusion/operations.hpp"
#include "cutlass/epilogue/thread/activation.h"

using Elem = cutlass::bfloat16_t;
using Acc  = float;
using TileShape    = cute::Shape<cute::_256, cute::_64, cute::_64>;
using ClusterShape = cute::Shape<cute::_2, cute::_1, cute::_1>;
using FusionOp     = cutlass::epilogue::fusion::LinCombEltAct<cutlass::epilogue::thread::ReLU, Elem, Acc>;

using CollectiveEpilogue = typename cutlass::epilogue::collective::CollectiveBuilder<
    cutlass::arch::Sm90, cutlass::arch::OpClassTensorOp,
    TileShape, ClusterShape,
    cutlass::epilogue::collective::EpilogueTileAuto,
    Acc, Acc,
    Elem, cutlass::layout::RowMajor, 128 / cutlass::sizeof_bits<Elem>::value,
    Elem, cutlass::layout::RowMajor, 128 / cutlass::sizeof_bits<Elem>::value,
    cutlass::epilogue::TmaWarpSpecializedCooperative,
    FusionOp
  >::CollectiveOp;

using CollectiveMainloop = typename cutlass::gemm::collective::CollectiveBuilder<
    cutlass::arch::Sm90, cutlass::arch::OpClassTensorOp,
    Elem, cutlass::layout::RowMajor, 128 / cutlass::sizeof_bits<Elem>::value,
    Elem, cutlass::layout::ColumnMajor, 128 / cutlass::sizeof_bits<Elem>::value,
    Acc,
    TileShape, ClusterShape,
    cutlass::gemm::collective::StageCountAutoCarveout<
        static_cast<int>(sizeof(typename CollectiveEpilogue::SharedStorage))>,
    cutlass::gemm::KernelTmaWarpSpecializedCooperative
  >::CollectiveOp;

using GemmKernel = cutlass::gemm::kernel::GemmUniversal<
    cute::Shape<int,int,int,int>, CollectiveMainloop, CollectiveEpilogue>;
using Gemm = cutlass::gemm::device::GemmUniversalAdapter<GemmKernel>;

auto* _anchor = &cutlass::device_kernel<GemmKernel>;


// ===== COMPILED SASS (sm_90a) =====

	.target	sm_90a

	.elftype	@"ET_EXEC"


//--------------------- .note.nv.tkinfo           --------------------------
	.section	.note.nv.tkinfo,"",@"SHT_NOTE"
	.sectionflags	@"SHF_NOTE_NV_TKINFO"
	.tkinfo
        /*0018*/ 	.word	0x00000002
        /*0030*/ 	.string	""
        /*0030*/ 	.string	"ptxas"
        /*0030*/ 	.string	"Cuda compilation tools, release 13.0, V13.0.88"
        /*0030*/ 	.string	"Build cuda_13.0.r13.0/compiler.36424714_0"
        /*0030*/ 	.string	"-arch sm_90a -m 64 "



//--------------------- .note.nv.cuinfo           --------------------------
	.section	.note.nv.cuinfo,"",@"SHT_NOTE"
	.sectionflags	@"SHF_NOTE_NV_CUINFO"
        /*0018*/ 	.short	0x0002
        /*001a*/ 	.short	0x005a
        /*001c*/ 	.short	0x0082
	.zero		2


//--------------------- .nv.info                  --------------------------
	.section	.nv.info,"",@"SHT_CUDA_INFO"
	.align	4


	//----- nvinfo : EIATTR_REGCOUNT
	.align		4
        /*0000*/ 	.byte	0x04, 0x2f
        /*0002*/ 	.short	(.L_18 - .L_17)
	.align		4
.L_17:
        /*0004*/ 	.word	index@(_ZN7cutlass13device_kernelINS_4gemm6kernel13GemmUniversalIN4cute5tupleIJiiiiEEENS1_10collective13CollectiveMmaINS1_34MainloopSm90TmaGmmaWarpSpecializedILi4ENS5_IJNS4_1CILi2EEENSA_ILi1EEESC_EEENS1_35KernelTmaWarpSpecializedCooperativeEEENS5_IJNSA_ILi256EEENSA_ILi64EEESH_EEENS_10bfloat16_tENS5_IJlSC_lEEESJ_SK_NS4_8TiledMMAINS4_8MMA_AtomIJNS4_4SM904GMMA27MMA_64x64x16_F32BF16BF16_SSILNSO_5MajorE0ELSQ_0ELNSO_7ScaleInE1ELSR_1EEEEEENS4_6LayoutISD_NS5_IJSC_NSA_ILi0EEESV_EEEEENS5_IJNS4_10UnderscoreESY_SY_EEEEENS4_13SM90_TMA_LOADENS4_14ComposedLayoutINS4_7SwizzleILi3ELi4ELi3EEENS4_18smem_ptr_flag_bitsILi16EEENSU_INS5_IJNSA_ILi8EEESH_EEENS5_IJSH_SC_EEEEEEEvNS4_8identityENS4_23SM90_TMA_LOAD_MULTICASTES1B_vS1C_EENS_8epilogue10collective18CollectiveEpilogueINS1F_22Sm90TmaWarpSpecializedILi4ELi2ELi16ELb1ELb0EEEJSI_NS5_IJNSA_ILi128EEENSA_ILi32EEEEEESJ_SK_SJ_SK_NS1F_6fusion15FusionCallbacksIS1J_NS1N_13LinCombEltActINS1F_6thread4ReLuESJ_fSJ_fLNS_15FloatRoundStyleE2EEESI_S1M_JEEES11_NS12_INS13_ILi2ELi4ELi3EEES16_NSU_INS5_IJS17_S1L_EEENS5_IJS1L_SC_EEEEEEENS4_17SM75_U32x4_LDSM_NENS4_14SM90_TMA_STOREES1Z_NS4_17SM90_U32x4_STSM_NENS4_9Copy_AtomIJS22_NS_6half_tEEEEvEEEvvEEEEvNT_6ParamsE)
        /*0008*/ 	.word	0x000000a8


	//----- nvinfo : EIATTR_FRAME_SIZE
	.align		4
.L_18:
        /*000c*/ 	.byte	0x04, 0x11
        /*000e*/ 	.short	(.L_20 - .L_19)
	.align		4
.L_19:
        /*0010*/ 	.word	index@(_ZN7cutlass13device_kernelINS_4gemm6kernel13GemmUniversalIN4cute5tupleIJiiiiEEENS1_10collective13CollectiveMmaINS1_34MainloopSm90TmaGmmaWarpSpecializedILi4ENS5_IJNS4_1CILi2EEENSA_ILi1EEESC_EEENS1_35KernelTmaWarpSpecializedCooperativeEEENS5_IJNSA_ILi256EEENSA_ILi64EEESH_EEENS_10bfloat16_tENS5_IJlSC_lEEESJ_SK_NS4_8TiledMMAINS4_8MMA_AtomIJNS4_4SM904GMMA27MMA_64x64x16_F32BF16BF16_SSILNSO_5MajorE0ELSQ_0ELNSO_7ScaleInE1ELSR_1EEEEEENS4_6LayoutISD_NS5_IJSC_NSA_ILi0EEESV_EEEEENS5_IJNS4_10UnderscoreESY_SY_EEEEENS4_13SM90_TMA_LOADENS4_14ComposedLayoutINS4_7SwizzleILi3ELi4ELi3EEENS4_18smem_ptr_flag_bitsILi16EEENSU_INS5_IJNSA_ILi8EEESH_EEENS5_IJSH_SC_EEEEEEEvNS4_8identityENS4_23SM90_TMA_LOAD_MULTICASTES1B_vS1C_EENS_8epilogue10collective18CollectiveEpilogueINS1F_22Sm90TmaWarpSpecializedILi4ELi2ELi16ELb1ELb0EEEJSI_NS5_IJNSA_ILi128EEENSA_ILi32EEEEEESJ_SK_SJ_SK_NS1F_6fusion15FusionCallbacksIS1J_NS1N_13LinCombEltActINS1F_6thread4ReLuESJ_fSJ_fLNS_15FloatRoundStyleE2EEESI_S1M_JEEES11_NS12_INS13_ILi2ELi4ELi3EEES16_NSU_INS5_IJS17_S1L_EEENS5_IJS1L_SC_EEEEEEENS4_17SM75_U32x4_LDSM_NENS4_14SM90_TMA_STOREES1Z_NS4_17SM90_U32x4_STSM_NENS4_9Copy_AtomIJS22_NS_6half_tEEEEvEEEvvEEEEvNT_6ParamsE)
        /*0014*/ 	.word	0x00000000


	//----- nvinfo : EIATTR_MIN_STACK_SIZE
	.align		4
.L_20:
        /*0018*/ 	.byte	0x04, 0x12
        /*001a*/ 	.short	(.L_22 - .L_21)
	.align		4
.L_21:
        /*001c*/ 	.word	index@(_ZN7cutlass13device_kernelINS_4gemm6kernel13GemmUniversalIN4cute5tupleIJiiiiEEENS1_10collective13CollectiveMmaINS1_34MainloopSm90TmaGmmaWarpSpecializedILi4ENS5_IJNS4_1CILi2EEENSA_ILi1EEESC_EEENS1_35KernelTmaWarpSpecializedCooperativeEEENS5_IJNSA_ILi256EEENSA_ILi64EEESH_EEENS_10bfloat16_tENS5_IJlSC_lEEESJ_SK_NS4_8TiledMMAINS4_8MMA_AtomIJNS4_4SM904GMMA27MMA_64x64x16_F32BF16BF16_SSILNSO_5MajorE0ELSQ_0ELNSO_7ScaleInE1ELSR_1EEEEEENS4_6LayoutISD_NS5_IJSC_NSA_ILi0EEESV_EEEEENS5_IJNS4_10UnderscoreESY_SY_EEEEENS4_13SM90_TMA_LOADENS4_14ComposedLayoutINS4_7SwizzleILi3ELi4ELi3EEENS4_18smem_ptr_flag_bitsILi16EEENSU_INS5_IJNSA_ILi8EEESH_EEENS5_IJSH_SC_EEEEEEEvNS4_8identityENS4_23SM90_TMA_LOAD_MULTICASTES1B_vS1C_EENS_8epilogue10collective18CollectiveEpilogueINS1F_22Sm90TmaWarpSpecializedILi4ELi2ELi16ELb1ELb0EEEJSI_NS5_IJNSA_ILi128EEENSA_ILi32EEEEEESJ_SK_SJ_SK_NS1F_6fusion15FusionCallbacksIS1J_NS1N_13LinCombEltActINS1F_6thread4ReLuESJ_fSJ_fLNS_15FloatRoundStyleE2EEESI_S1M_JEEES11_NS12_INS13_ILi2ELi4ELi3EEES16_NSU_INS5_IJS17_S1L_EEENS5_IJS1L_SC_EEEEEEENS4_17SM75_U32x4_LDSM_NENS4_14SM90_TMA_STOREES1Z_NS4_17SM90_U32x4_STSM_NENS4_9Copy_AtomIJS22_NS_6half_tEEEEvEEEvvEEEEvNT_6ParamsE)
        /*0020*/ 	.word	0x00000000
.L_22:


//--------------------- .nv.compat                --------------------------
	.section	.nv.compat,"",@"SHT_CUDA_COMPAT_INFO"
	.align	4
        /*0000*/ 	.byte	0x02, 0x09, 0x01, 0x00, 0x02, 0x02, 0x04, 0x00, 0x02, 0x05, 0x05, 0x00, 0x03, 0x07, 0x01, 0x01
        /*0010*/ 	.byte	0x02, 0x03, 0x01, 0x00, 0x02, 0x06, 0x01, 0x00, 0x04, 0x0b, 0x08, 0x00, 0x00, 0x00, 0x00, 0x00
        /*0020*/ 	.byte	0x00, 0x00, 0x00, 0x00


//--------------------- .nv.info._ZN7cutlass13device_kernelINS_4gemm6kernel13GemmUniversalIN4cute5tupleIJiiiiEEENS1_10collective13CollectiveMmaINS1_34MainloopSm90TmaGmmaWarpSpecializedILi4ENS5_IJNS4_1CILi2EEENSA_ILi1EEESC_EEENS1_35KernelTmaWarpSpecializedCooperativeEEENS5_IJNSA_ILi256EEENSA_ILi64EEESH_EEENS_10bfloat16_tENS5_IJlSC_lEEESJ_SK_NS4_8TiledMMAINS4_8MMA_AtomIJNS4_4SM904GMMA27MMA_64x64x16_F32BF16BF16_SSILNSO_5MajorE0ELSQ_0ELNSO_7ScaleInE1ELSR_1EEEEEENS4_6LayoutISD_NS5_IJSC_NSA_ILi0EEESV_EEEEENS5_IJNS4_10UnderscoreESY_SY_EEEEENS4_13SM90_TMA_LOADENS4_14ComposedLayoutINS4_7SwizzleILi3ELi4ELi3EEENS4_18smem_ptr_flag_bitsILi16EEENSU_INS5_IJNSA_ILi8EEESH_EEENS5_IJSH_SC_EEEEEEEvNS4_8identityENS4_23SM90_TMA_LOAD_MULTICASTES1B_vS1C_EENS_8epilogue10collective18CollectiveEpilogueINS1F_22Sm90TmaWarpSpecializedILi4ELi2ELi16ELb1ELb0EEEJSI_NS5_IJNSA_ILi128EEENSA_ILi32EEEEEESJ_SK_SJ_SK_NS1F_6fusion15FusionCallbacksIS1J_NS1N_13LinCombEltActINS1F_6thread4ReLuESJ_fSJ_fLNS_15FloatRoundStyleE2EEESI_S1M_JEEES11_NS12_INS13_ILi2ELi4ELi3EEES16_NSU_INS5_IJS17_S1L_EEENS5_IJS1L_SC_EEEEEEENS4_17SM75_U32x4_LDSM_NENS4_14SM90_TMA_STOREES1Z_NS4_17SM90_U32x4_STSM_NENS4_9Copy_AtomIJS22_NS_6half_tEEEEvEEEvvEEEEvNT_6ParamsE --------------------------
	.section	.nv.info._ZN7cutlass13device_kernelINS_4gemm6kernel13GemmUniversalIN4cute5tupleIJiiiiEEENS1_10collective13CollectiveMmaINS1_34MainloopSm90TmaGmmaWarpSpecializedILi4ENS5_IJNS4_1CILi2EEENSA_ILi1EEESC_EEENS1_35KernelTmaWarpSpecializedCooperativeEEENS5_IJNSA_ILi256EEENSA_ILi64EEESH_EEENS_10bfloat16_tENS5_IJlSC_lEEESJ_SK_NS4_8TiledMMAINS4_8MMA_AtomIJNS4_4SM904GMMA27MMA_64x64x16_F32BF16BF16_SSILNSO_5MajorE0ELSQ_0ELNSO_7ScaleInE1ELSR_1EEEEEENS4_6LayoutISD_NS5_IJSC_NSA_ILi0EEESV_EEEEENS5_IJNS4_10UnderscoreESY_SY_EEEEENS4_13SM90_TMA_LOADENS4_14ComposedLayoutINS4_7SwizzleILi3ELi4ELi3EEENS4_18smem_ptr_flag_bitsILi16EEENSU_INS5_IJNSA_ILi8EEESH_EEENS5_IJSH_SC_EEEEEEEvNS4_8identityENS4_23SM90_TMA_LOAD_MULTICASTES1B_vS1C_EENS_8epilogue10collective18CollectiveEpilogueINS1F_22Sm90TmaWarpSpecializedILi4ELi2ELi16ELb1ELb0EEEJSI_NS5_IJNSA_ILi128EEENSA_ILi32EEEEEESJ_SK_SJ_SK_NS1F_6fusion15FusionCallbacksIS1J_NS1N_13LinCombEltActINS1F_6thread4ReLuESJ_fSJ_fLNS_15FloatRoundStyleE2EEESI_S1M_JEEES11_NS12_INS13_ILi2ELi4ELi3EEES16_NSU_INS5_IJS17_S1L_EEENS5_IJS1L_SC_EEEEEEENS4_17SM75_U32x4_LDSM_NENS4_14SM90_TMA_STOREES1Z_NS4_17SM90_U32x4_STSM_NENS4_9Copy_AtomIJS22_NS_6half_tEEEEvEEEvvEEEEvNT_6ParamsE,"",@"SHT_CUDA_INFO"
	.sectionflags	@""
	.align	4


	//----- nvinfo : EIATTR_CUDA_API_VERSION
	.align		4
        /*0000*/ 	.byte	0x04, 0x37
        /*0002*/ 	.short	(.L_24 - .L_23)
.L_23:
        /*0004*/ 	.word	0x00000082


	//----- nvinfo : EIATTR_KPARAM_INFO
	.align		4
.L_24:
        /*0008*/ 	.byte	0x04, 0x17
        /*000a*/ 	.short	(.L_26 - .L_25)
.L_25:
        /*000c*/ 	.word	0x00000000
        /*0010*/ 	.short	0x0000
        /*0012*/ 	.short	0x0070
        /*0014*/ 	.byte	0x00, 0xf0, 0x01, 0x1c


	//----- nvinfo : EIATTR_SPARSE_MMA_MASK
	.align		4
.L_26:
        /*0018*/ 	.byte	0x03, 0x50
        /*001a*/ 	.short	0x0000


	//----- nvinfo : EIATTR_MAXREG_COUNT
	.align		4
        /*001c*/ 	.byte	0x03, 0x1b
        /*001e*/ 	.short	0x00a8


	//----- nvinfo : EIATTR_NUM_BARRIERS
	.align		4
        /*0020*/ 	.byte	0x02, 0x4c
        /*0022*/ 	.byte	0x02
	.zero		1


	//----- nvinfo : EIATTR_EXTERNS
	.align		4
        /*0024*/ 	.byte	0x04, 0x0f
        /*0026*/ 	.short	(.L_28 - .L_27)


	//   ....[0]....
	.align		4
.L_27:
        /*0028*/ 	.word	index@(__assertfail)


	//----- nvinfo : EIATTR_MERCURY_ISA_VERSION
	.align		4
.L_28:
        /*002c*/ 	.byte	0x03, 0x5f
        /*002e*/ 	.short	0x0101


	//----- nvinfo : EIATTR_INT_WARP_WIDE_INSTR_OFFSETS
	.align		4
        /*0030*/ 	.byte	0x04, 0x31
        /*0032*/ 	.short	(.L_30 - .L_29)


	//   ....[0]....
.L_29:
        /*0034*/ 	.word	0x000009f0


	//   ....[1]....
        /*0038*/ 	.word	0x00000a30


	//   ....[2]....
        /*003c*/ 	.word	0x00000b50


	//   ....[3]....
        /*0040*/ 	.word	0x00002430


	//----- nvinfo : EIATTR_COOP_GROUP_MASK_REGIDS
	.align		4
.L_30:
        /*0044*/ 	.byte	0x04, 0x29
        /*0046*/ 	.short	(.L_32 - .L_31)


	//   ....[0]....
.L_31:
        /*0048*/ 	.word	0xffffffff


	//   ....[1]....
        /*004c*/ 	.word	0xffffffff


	//   ....[2]....
        /*0050*/ 	.word	0xffffffff


	//   ....[3]....
        /*0054*/ 	.word	0xffffffff


	//   ....[4]....
        /*0058*/ 	.word	0xffffffff


	//   ....[5]....
        /*005c*/ 	.word	0xffffffff


	//   ....[6]....
        /*0060*/ 	.word	0xffffffff


	//----- nvinfo : EIATTR_COOP_GROUP_INSTR_OFFSETS
	.align		4
.L_32:
        /*0064*/ 	.byte	0x04, 0x28
        /*0066*/ 	.short	(.L_34 - .L_33)


	//   ....[0]....
.L_33:
        /*0068*/ 	.word	0x00000070


	//   ....[1]....
        /*006c*/ 	.word	0x00000080


	//   ....[2]....
        /*0070*/ 	.word	0x00000440


	//   ....[3]....
        /*0074*/ 	.word	0x000005d0


	//   ....[4]....
        /*0078*/ 	.word	0x00000800


	//   ....[5]....
        /*007c*/ 	.word	0x00000c80


	//   ....[6]....
        /*0080*/ 	.word	0x00001730


	//----- nvinfo : EIATTR_REG_RECONFIG
	.align		4
.L_34:
        /*0084*/ 	.byte	0x01, 0x54
	.zero		2


	//----- nvinfo : EIATTR_SYSCALL_OFFSETS
	.align		4
        /*0088*/ 	.byte	0x04, 0x46
        /*008a*/ 	.short	(.L_36 - .L_35)


	//   ....[0]....
.L_35:
        /*008c*/ 	.word	0x000018f0


	//   ....[1]....
        /*0090*/ 	.word	0x00002660


	//   ....[2]....
        /*0094*/ 	.word	0x00002750


	//----- nvinfo : EIATTR_MBARRIER_INSTR_OFFSETS
	.align		4
.L_36:
        /*0098*/ 	.byte	0x04, 0x39
        /*009a*/ 	.short	(.L_38 - .L_37)


	//   ....[0]....
.L_37:
        /*009c*/ 	.word	0x00000540
        /*00a0*/ 	.word	0x000000ff
        /*00a4*/ 	.word	0x00000000
        /*00a8*/ 	.short	0x0100
        /*00aa*/ 	.byte	0x08
	.zero		1


	//   ....[1]....
        /*00ac*/ 	.word	0x00000550
        /*00b0*/ 	.word	0x000000ff
        /*00b4*/ 	.word	0x00000020
        /*00b8*/ 	.short	0x0100
        /*00ba*/ 	.byte	0x08
	.zero		1


	//   ....[2]....
        /*00bc*/ 	.word	0x00000560
        /*00c0*/ 	.word	0x000000ff
        /*00c4*/ 	.word	0x00000008
        /*00c8*/ 	.short	0x0100
        /*00ca*/ 	.byte	0x08
	.zero		1


	//   ....[3]....
        /*00cc*/ 	.word	0x00000570
        /*00d0*/ 	.word	0x000000ff
        /*00d4*/ 	.word	0x00000028
        /*00d8*/ 	.short	0x0100
        /*00da*/ 	.byte	0x08
	.zero		1


	//   ....[4]....
        /*00dc*/ 	.word	0x00000580
        /*00e0*/ 	.word	0x000000ff
        /*00e4*/ 	.word	0x00000010
        /*00e8*/ 	.short	0x0100
        /*00ea*/ 	.byte	0x08
	.zero		1


	//   ....[5]....
        /*00ec*/ 	.word	0x00000590
        /*00f0*/ 	.word	0x000000ff
        /*00f4*/ 	.word	0x00000030
        /*00f8*/ 	.short	0x0100
        /*00fa*/ 	.byte	0x08
	.zero		1


	//   ....[6]....
        /*00fc*/ 	.word	0x000005a0
        /*0100*/ 	.word	0x000000ff
        /*0104*/ 	.word	0x00000018
        /*0108*/ 	.short	0x0100
        /*010a*/ 	.byte	0x08
	.zero		1


	//   ....[7]....
        /*010c*/ 	.word	0x000005b0
        /*0110*/ 	.word	0x000000ff
        /*0114*/ 	.word	0x00000038
        /*0118*/ 	.short	0x0100
        /*011a*/ 	.byte	0x08
	.zero		1


	//   ....[8]....
        /*011c*/ 	.word	0x00000710
        /*0120*/ 	.word	0x000000ff
        /*0124*/ 	.word	0x00000040
        /*0128*/ 	.short	0x0100
        /*012a*/ 	.byte	0x08
	.zero		1


	//   ....[9]....
        /*012c*/ 	.word	0x00000720
        /*0130*/ 	.word	0x000000ff
        /*0134*/ 	.word	0x00000060
        /*0138*/ 	.short	0x0100
        /*013a*/ 	.byte	0x08
	.zero		1


	//   ....[10]....
        /*013c*/ 	.word	0x00000730
        /*0140*/ 	.word	0x000000ff
        /*0144*/ 	.word	0x00000048
        /*0148*/ 	.short	0x0100
        /*014a*/ 	.byte	0x08
	.zero		1


	//   ....[11]....
        /*014c*/ 	.word	0x00000740
        /*0150*/ 	.word	0x000000ff
        /*0154*/ 	.word	0x00000068
        /*0158*/ 	.short	0x0100
        /*015a*/ 	.byte	0x08
	.zero		1


	//   ....[12]....
        /*015c*/ 	.word	0x00000750
        /*0160*/ 	.word	0x000000ff
        /*0164*/ 	.word	0x00000050
        /*0168*/ 	.short	0x0100
        /*016a*/ 	.byte	0x08
	.zero		1


	//   ....[13]....
        /*016c*/ 	.word	0x00000760
        /*0170*/ 	.word	0x000000ff
        /*0174*/ 	.word	0x00000070
        /*0178*/ 	.short	0x0100
        /*017a*/ 	.byte	0x08
	.zero		1


	//   ....[14]....
        /*017c*/ 	.word	0x00000770
        /*0180*/ 	.word	0x000000ff
        /*0184*/ 	.word	0x00000058
        /*0188*/ 	.short	0x0100
        /*018a*/ 	.byte	0x08
	.zero		1


	//   ....[15]....
        /*018c*/ 	.word	0x00000780
        /*0190*/ 	.word	0x000000ff
        /*0194*/ 	.word	0x00000078
        /*0198*/ 	.short	0x0100
        /*019a*/ 	.byte	0x08
	.zero		1


	//   ....[16]....
        /*019c*/ 	.word	0x00000bc0
        /*01a0*/ 	.word	0x000000ff
        /*01a4*/ 	.word	0x00000080
        /*01a8*/ 	.short	0x0100
        /*01aa*/ 	.byte	0x06
	.zero		1


	//   ....[17]....
        /*01ac*/ 	.word	0x00000c30
        /*01b0*/ 	.word	0x000000ff
        /*01b4*/ 	.word	0x00000088
        /*01b8*/ 	.short	0x0100
        /*01ba*/ 	.byte	0x06
	.zero		1


	//   ....[18]....
        /*01bc*/ 	.word	0x00001970
        /*01c0*/ 	.word	0x00000003
        /*01c4*/ 	.word	0x00000000
        /*01c8*/ 	.short	0x010a
        /*01ca*/ 	.byte	0x3f
	.zero		1


	//   ....[19]....
        /*01cc*/ 	.word	0x000019b0
        /*01d0*/ 	.word	0x00000003
        /*01d4*/ 	.word	0x00000000
        /*01d8*/ 	.short	0x010a
        /*01da*/ 	.byte	0x3f
	.zero		1


	//   ....[20]....
        /*01dc*/ 	.word	0x00001ea0
        /*01e0*/ 	.word	0x000000ff
        /*01e4*/ 	.word	0x00000000
        /*01e8*/ 	.short	0x010a
        /*01ea*/ 	.byte	0x07
	.zero		1


	//   ....[21]....
        /*01ec*/ 	.word	0x00001ee0
        /*01f0*/ 	.word	0x000000ff
        /*01f4*/ 	.word	0x00000000
        /*01f8*/ 	.short	0x010a
        /*01fa*/ 	.byte	0x07
	.zero		1


	//   ....[22]....
        /*01fc*/ 	.word	0x000022c0
        /*0200*/ 	.word	0x00000005
        /*0204*/ 	.word	0x00000000
        /*0208*/ 	.short	0x0101
        /*020a*/ 	.byte	0x3f
	.zero		1


	//   ....[23]....
        /*020c*/ 	.word	0x000024b0
        /*0210*/ 	.word	0x00000003
        /*0214*/ 	.word	0x00000000
        /*0218*/ 	.short	0x0101
        /*021a*/ 	.byte	0x3f
	.zero		1


	//   ....[24]....
        /*021c*/ 	.word	0x00002c20
        /*0220*/ 	.word	0x000000ff
        /*0224*/ 	.word	0x00000040
        /*0228*/ 	.short	0x010a
        /*022a*/ 	.byte	0x34
	.zero		1


	//   ....[25]....
        /*022c*/ 	.word	0x00003480
        /*0230*/ 	.word	0x000000ff
        /*0234*/ 	.word	0x00000000
        /*0238*/ 	.short	0x0101
        /*023a*/ 	.byte	0x04
	.zero		1


	//   ....[26]....
        /*023c*/ 	.word	0x00003550
        /*0240*/ 	.word	0x00000004
        /*0244*/ 	.word	0x00000040
        /*0248*/ 	.short	0x010a
        /*024a*/ 	.byte	0x3f
	.zero		1


	//   ....[27]....
        /*024c*/ 	.word	0x00003b90
        /*0250*/ 	.word	0x000000ff
        /*0254*/ 	.word	0x00000000
        /*0258*/ 	.short	0x0101
        /*025a*/ 	.byte	0x04
	.zero		1


	//   ....[28]....
        /*025c*/ 	.word	0x00003c80
        /*0260*/ 	.word	0x00000004
        /*0264*/ 	.word	0x00000040
        /*0268*/ 	.short	0x010a
        /*026a*/ 	.byte	0x3f
	.zero		1


	//   ....[29]....
        /*026c*/ 	.word	0x000042f0
        /*0270*/ 	.word	0x000000ff
        /*0274*/ 	.word	0x00000000
        /*0278*/ 	.short	0x0101
        /*027a*/ 	.byte	0x04
	.zero		1


	//   ....[30]....
        /*027c*/ 	.word	0x000043c0
        /*0280*/ 	.word	0x00000005
        /*0284*/ 	.word	0x00000040
        /*0288*/ 	.short	0x010a
        /*028a*/ 	.byte	0x3f
	.zero		1


	//   ....[31]....
        /*028c*/ 	.word	0x000049f0
        /*0290*/ 	.word	0x000000ff
        /*0294*/ 	.word	0x00000000
        /*0298*/ 	.short	0x0101
        /*029a*/ 	.byte	0x04
	.zero		1


	//   ....[32]....
        /*029c*/ 	.word	0x000053b0
        /*02a0*/ 	.word	0x000000ff
        /*02a4*/ 	.word	0x00000000
        /*02a8*/ 	.short	0x0101
        /*02aa*/ 	.byte	0x04
	.zero		1


	//   ....[33]....
        /*02ac*/ 	.word	0x000059c0
        /*02b0*/ 	.word	0x000000ff
        /*02b4*/ 	.word	0x00000088
        /*02b8*/ 	.short	0x010a
        /*02ba*/ 	.byte	0x04
	.zero		1


	//   ....[34]....
        /*02bc*/ 	.word	0x00005dd0
        /*02c0*/ 	.word	0x000000ff
        /*02c4*/ 	.word	0x00000060
        /*02c8*/ 	.short	0x010a
        /*02ca*/ 	.byte	0x05
	.zero		1


	//   ....[35]....
        /*02cc*/ 	.word	0x00005ec0
        /*02d0*/ 	.word	0x000000ff
        /*02d4*/ 	.word	0x00000040
        /*02d8*/ 	.short	0x010b
        /*02da*/ 	.byte	0x05
	.zero		1


	//   ....[36]....
        /*02dc*/ 	.word	0x00005f20
        /*02e0*/ 	.word	0x000000ff
        /*02e4*/ 	.word	0x00000000
        /*02e8*/ 	.short	0x0101
        /*02ea*/ 	.byte	0x04
	.zero		1


	//   ....[37]....
        /*02ec*/ 	.word	0x00005f50
        /*02f0*/ 	.word	0x000000ff
        /*02f4*/ 	.word	0x00000068
        /*02f8*/ 	.short	0x010a
        /*02fa*/ 	.byte	0x05
	.zero		1


	//   ....[38]....
        /*02fc*/ 	.word	0x00006060
        /*0300*/ 	.word	0x000000ff
        /*0304*/ 	.word	0x00000048
        /*0308*/ 	.short	0x010b
        /*030a*/ 	.byte	0x05
	.zero		1


	//   ....[39]....
        /*030c*/ 	.word	0x000060d0
        /*0310*/ 	.word	0x000000ff
        /*0314*/ 	.word	0x00000000
        /*0318*/ 	.short	0x0101
        /*031a*/ 	.byte	0x04
	.zero		1


	//   ....[40]....
        /*031c*/ 	.word	0x00006100
        /*0320*/ 	.word	0x000000ff
        /*0324*/ 	.word	0x00000070
        /*0328*/ 	.short	0x010a
        /*032a*/ 	.byte	0x05
	.zero		1


	//   ....[41]....
        /*032c*/ 	.word	0x00006200
        /*0330*/ 	.word	0x000000ff
        /*0334*/ 	.word	0x00000050
        /*0338*/ 	.short	0x010b
        /*033a*/ 	.byte	0x05
	.zero		1


	//   ....[42]....
        /*033c*/ 	.word	0x00006260
        /*0340*/ 	.word	0x000000ff
        /*0344*/ 	.word	0x00000000
        /*0348*/ 	.short	0x0101
        /*034a*/ 	.byte	0x04
	.zero		1


	//   ....[43]....
        /*034c*/ 	.word	0x00006290
        /*0350*/ 	.word	0x000000ff
        /*0354*/ 	.word	0x00000078
        /*0358*/ 	.short	0x010a
        /*035a*/ 	.byte	0x05
	.zero		1


	//   ....[44]....
        /*035c*/ 	.word	0x00006390
        /*0360*/ 	.word	0x000000ff
        /*0364*/ 	.word	0x00000058
        /*0368*/ 	.short	0x010b
        /*036a*/ 	.byte	0x05
	.zero		1


	//   ....[45]....
        /*036c*/ 	.word	0x00006480
        /*0370*/ 	.word	0x000000ff
        /*0374*/ 	.word	0x00000000
        /*0378*/ 	.short	0x0101
        /*037a*/ 	.byte	0x04
	.zero		1


	//   ....[46]....
        /*037c*/ 	.word	0x00006ac0
        /*0380*/ 	.word	0x00000003
        /*0384*/ 	.word	0x00000060
        /*0388*/ 	.short	0x010a
        /*038a*/ 	.byte	0x3f
	.zero		1


	//   ....[47]....
        /*038c*/ 	.word	0x00006b00
        /*0390*/ 	.word	0x00000003
        /*0394*/ 	.word	0x00000068
        /*0398*/ 	.short	0x010a
        /*039a*/ 	.byte	0x3f
	.zero		1


	//   ....[48]....
        /*039c*/ 	.word	0x00006b40
        /*03a0*/ 	.word	0x00000003
        /*03a4*/ 	.word	0x00000070
        /*03a8*/ 	.short	0x010a
        /*03aa*/ 	.byte	0x3f
	.zero		1


	//   ....[49]....
        /*03ac*/ 	.word	0x00006b90
        /*03b0*/ 	.word	0x00000003
        /*03b4*/ 	.word	0x00000078
        /*03b8*/ 	.short	0x010a
        /*03ba*/ 	.byte	0x3f
	.zero		1


	//   ....[50]....
        /*03bc*/ 	.word	0x00006ef0
        /*03c0*/ 	.word	0x0000000e
        /*03c4*/ 	.word	0x00000020
        /*03c8*/ 	.short	0x010a
        /*03ca*/ 	.byte	0x3f
	.zero		1


	//   ....[51]....
        /*03cc*/ 	.word	0x000072a0
        /*03d0*/ 	.word	0x00000004
        /*03d4*/ 	.word	0x00000088
        /*03d8*/ 	.short	0x0101
        /*03da*/ 	.byte	0x3f
	.zero		1


	//   ....[52]....
        /*03dc*/ 	.word	0x000079a0
        /*03e0*/ 	.word	0x00000005
        /*03e4*/ 	.word	0x00000000
        /*03e8*/ 	.short	0x010a
        /*03ea*/ 	.byte	0x3f
	.zero		1


	//   ....[53]....
        /*03ec*/ 	.word	0x00007a20
        /*03f0*/ 	.word	0x00000007
        /*03f4*/ 	.word	0x00000000
        /*03f8*/ 	.short	0x010a
        /*03fa*/ 	.byte	0x3f
	.zero		1


	//   ....[54]....
        /*03fc*/ 	.word	0x00007ab0
        /*0400*/ 	.word	0x00000006
        /*0404*/ 	.word	0x00000000
        /*0408*/ 	.short	0x010a
        /*040a*/ 	.byte	0x3f
	.zero		1


	//   ....[55]....
        /*040c*/ 	.word	0x00007b40
        /*0410*/ 	.word	0x00000003
        /*0414*/ 	.word	0x00000000
        /*0418*/ 	.short	0x010a
        /*041a*/ 	.byte	0x3f
	.zero		1


	//   ....[56]....
        /*041c*/ 	.word	0x00007ba0
        /*0420*/ 	.word	0x00000003
        /*0424*/ 	.word	0x00000000
        /*0428*/ 	.short	0x010a
        /*042a*/ 	.byte	0x3f
	.zero		1


	//   ....[57]....
        /*042c*/ 	.word	0x00007c00
        /*0430*/ 	.word	0x00000005
        /*0434*/ 	.word	0x00000000
        /*0438*/ 	.short	0x010a
        /*043a*/ 	.byte	0x3f
	.zero		1


	//   ....[58]....
        /*043c*/ 	.word	0x00007c60
        /*0440*/ 	.word	0x00000004
        /*0444*/ 	.word	0x00000040
        /*0448*/ 	.short	0x010a
        /*044a*/ 	.byte	0x3f
	.zero		1


	//   ....[59]....
        /*044c*/ 	.word	0x00007cb0
        /*0450*/ 	.word	0x00000004
        /*0454*/ 	.word	0x00000040
        /*0458*/ 	.short	0x010a
        /*045a*/ 	.byte	0x3f
	.zero		1


	//   ....[60]....
        /*045c*/ 	.word	0x00007d00
        /*0460*/ 	.word	0x00000004
        /*0464*/ 	.word	0x00000040
        /*0468*/ 	.short	0x010a
        /*046a*/ 	.byte	0x3f
	.zero		1


	//   ....[61]....
        /*046c*/ 	.word	0x00007d50
        /*0470*/ 	.word	0x00000005
        /*0474*/ 	.word	0x00000040
        /*0478*/ 	.short	0x010a
        /*047a*/ 	.byte	0x3f
	.zero		1


	//   ....[62]....
        /*047c*/ 	.word	0x00007db0
        /*0480*/ 	.word	0x00000003
        /*0484*/ 	.word	0x00000088
        /*0488*/ 	.short	0x010a
        /*048a*/ 	.byte	0x3f
	.zero		1


	//   ....[63]....
        /*048c*/ 	.word	0x00007e10
        /*0490*/ 	.word	0x00000005
        /*0494*/ 	.word	0x00000060
        /*0498*/ 	.short	0x010a
        /*049a*/ 	.byte	0x3f
	.zero		1


	//   ....[64]....
        /*049c*/ 	.word	0x00007e70
        /*04a0*/ 	.word	0x00000005
        /*04a4*/ 	.word	0x00000068
        /*04a8*/ 	.short	0x010a
        /*04aa*/ 	.byte	0x3f
	.zero		1


	//   ....[65]....
        /*04ac*/ 	.word	0x00007ed0
        /*04b0*/ 	.word	0x00000005
        /*04b4*/ 	.word	0x00000070
        /*04b8*/ 	.short	0x010a
        /*04ba*/ 	.byte	0x3f
	.zero		1


	//   ....[66]....
        /*04bc*/ 	.word	0x00007f30
        /*04c0*/ 	.word	0x00000005
        /*04c4*/ 	.word	0x00000078
        /*04c8*/ 	.short	0x010a
        /*04ca*/ 	.byte	0x3f
	.zero		1


	//   ....[67]....
        /*04cc*/ 	.word	0x00007f80
        /*04d0*/ 	.word	0x00000003
        /*04d4*/ 	.word	0x00000060
        /*04d8*/ 	.short	0x010a
        /*04da*/ 	.byte	0x3f
	.zero		1


	//   ....[68]....
        /*04dc*/ 	.word	0x00007fd0
        /*04e0*/ 	.word	0x00000003
        /*04e4*/ 	.word	0x00000068
        /*04e8*/ 	.short	0x010a
        /*04ea*/ 	.byte	0x3f
	.zero		1


	//   ....[69]....
        /*04ec*/ 	.word	0x00008020
        /*04f0*/ 	.word	0x00000003
        /*04f4*/ 	.word	0x00000070
        /*04f8*/ 	.short	0x010a
        /*04fa*/ 	.byte	0x3f
	.zero		1


	//   ....[70]....
        /*04fc*/ 	.word	0x000080f0
        /*0500*/ 	.word	0x0000000e
        /*0504*/ 	.word	0x00000020
        /*0508*/ 	.short	0x010a
        /*050a*/ 	.byte	0x3f
	.zero		1


	//   ....[71]....
        /*050c*/ 	.word	0x000081c0
        /*0510*/ 	.word	0x00000005
        /*0514*/ 	.word	0x00000000
        /*0518*/ 	.short	0x010a
        /*051a*/ 	.byte	0x3f
	.zero		1


	//   ....[72]....
        /*051c*/ 	.word	0x00008210
        /*0520*/ 	.word	0x00000007
        /*0524*/ 	.word	0x00000000
        /*0528*/ 	.short	0x010a
        /*052a*/ 	.byte	0x3f
	.zero		1


	//   ....[73]....
        /*052c*/ 	.word	0x00008260
        /*0530*/ 	.word	0x00000006
        /*0534*/ 	.word	0x00000000
        /*0538*/ 	.short	0x010a
        /*053a*/ 	.byte	0x3f
	.zero		1


	//----- nvinfo : EIATTR_NUM_MBARRIERS
	.align		4
.L_38:
        /*053c*/ 	.byte	0x03, 0x38
        /*053e*/ 	.short	0x0012


	//----- nvinfo : EIATTR_EXIT_INSTR_OFFSETS
	.align		4
        /*0540*/ 	.byte	0x04, 0x1c
        /*0542*/ 	.short	(.L_40 - .L_39)


	//   ....[0]....
.L_39:
        /*0544*/ 	.word	0x00007b90


	//----- nvinfo : EIATTR_MAX_THREADS
	.align		4
.L_40:
        /*0548*/ 	.byte	0x04, 0x05
        /*054a*/ 	.short	(.L_42 - .L_41)
.L_41:
        /*054c*/ 	.word	0x00000180
        /*0550*/ 	.word	0x00000001
        /*0554*/ 	.word	0x00000001


	//----- nvinfo : EIATTR_CRS_STACK_SIZE
	.align		4
.L_42:
        /*0558*/ 	.byte	0x04, 0x1e
        /*055a*/ 	.short	(.L_44 - .L_43)
.L_43:
        /*055c*/ 	.word	0x00000000


	//----- nvinfo : EIATTR_CBANK_PARAM_SIZE
	.align		4
.L_44:
        /*0560*/ 	.byte	0x03, 0x19
        /*0562*/ 	.short	0x0770


	//----- nvinfo : EIATTR_PARAM_CBANK
	.align		4
        /*0564*/ 	.byte	0x04, 0x0a
        /*0566*/ 	.short	(.L_46 - .L_45)
	.align		4
.L_45:
        /*0568*/ 	.word	index@(.nv.constant0._ZN7cutlass13device_kernelINS_4gemm6kernel13GemmUniversalIN4cute5tupleIJiiiiEEENS1_10collective13CollectiveMmaINS1_34MainloopSm90TmaGmmaWarpSpecializedILi4ENS5_IJNS4_1CILi2EEENSA_ILi1EEESC_EEENS1_35KernelTmaWarpSpecializedCooperativeEEENS5_IJNSA_ILi256EEENSA_ILi64EEESH_EEENS_10bfloat16_tENS5_IJlSC_lEEESJ_SK_NS4_8TiledMMAINS4_8MMA_AtomIJNS4_4SM904GMMA27MMA_64x64x16_F32BF16BF16_SSILNSO_5MajorE0ELSQ_0ELNSO_7ScaleInE1ELSR_1EEEEEENS4_6LayoutISD_NS5_IJSC_NSA_ILi0EEESV_EEEEENS5_IJNS4_10UnderscoreESY_SY_EEEEENS4_13SM90_TMA_LOADENS4_14ComposedLayoutINS4_7SwizzleILi3ELi4ELi3EEENS4_18smem_ptr_flag_bitsILi16EEENSU_INS5_IJNSA_ILi8EEESH_EEENS5_IJSH_SC_EEEEEEEvNS4_8identityENS4_23SM90_TMA_LOAD_MULTICASTES1B_vS1C_EENS_8epilogue10collective18CollectiveEpilogueINS1F_22Sm90TmaWarpSpecializedILi4ELi2ELi16ELb1ELb0EEEJSI_NS5_IJNSA_ILi128EEENSA_ILi32EEEEEESJ_SK_SJ_SK_NS1F_6fusion15FusionCallbacksIS1J_NS1N_13LinCombEltActINS1F_6thread4ReLuESJ_fSJ_fLNS_15FloatRoundStyleE2EEESI_S1M_JEEES11_NS12_INS13_ILi2ELi4ELi3EEES16_NSU_INS5_IJS17_S1L_EEENS5_IJS1L_SC_EEEEEEENS4_17SM75_U32x4_LDSM_NENS4_14SM90_TMA_STOREES1Z_NS4_17SM90_U32x4_STSM_NENS4_9Copy_AtomIJS22_NS_6half_tEEEEvEEEvvEEEEvNT_6ParamsE)
        /*056c*/ 	.short	0x0210
        /*056e*/ 	.short	0x0770


	//----- nvinfo : EIATTR_SW_WAR
	.align		4
.L_46:
        /*0570*/ 	.byte	0x04, 0x36
        /*0572*/ 	.short	(.L_48 - .L_47)
.L_47:
        /*0574*/ 	.word	0x00000008
.L_48:


//--------------------- .nv.callgraph             --------------------------
	.section	.nv.callgraph,"",@"SHT_CUDA_CALLGRAPH"
	.align	4
	.sectionentsize	8
	.align		4
        /*0000*/ 	.word	0x00000000
	.align		4
        /*0004*/ 	.word	0xffffffff
	.align		4
        /*0008*/ 	.word	index@(_ZN7cutlass13device_kernelINS_4gemm6kernel13GemmUniversalIN4cute5tupleIJiiiiEEENS1_10collective13CollectiveMmaINS1_34MainloopSm90TmaGmmaWarpSpecializedILi4ENS5_IJNS4_1CILi2EEENSA_ILi1EEESC_EEENS1_35KernelTmaWarpSpecializedCooperativeEEENS5_IJNSA_ILi256EEENSA_ILi64EEESH_EEENS_10bfloat16_tENS5_IJlSC_lEEESJ_SK_NS4_8TiledMMAINS4_8MMA_AtomIJNS4_4SM904GMMA27MMA_64x64x16_F32BF16BF16_SSILNSO_5MajorE0ELSQ_0ELNSO_7ScaleInE1ELSR_1EEEEEENS4_6LayoutISD_NS5_IJSC_NSA_ILi0EEESV_EEEEENS5_IJNS4_10UnderscoreESY_SY_EEEEENS4_13SM90_TMA_LOADENS4_14ComposedLayoutINS4_7SwizzleILi3ELi4ELi3EEENS4_18smem_ptr_flag_bitsILi16EEENSU_INS5_IJNSA_ILi8EEESH_EEENS5_IJSH_SC_EEEEEEEvNS4_8identityENS4_23SM90_TMA_LOAD_MULTICASTES1B_vS1C_EENS_8epilogue10collective18CollectiveEpilogueINS1F_22Sm90TmaWarpSpecializedILi4ELi2ELi16ELb1ELb0EEEJSI_NS5_IJNSA_ILi128EEENSA_ILi32EEEEEESJ_SK_SJ_SK_NS1F_6fusion15FusionCallbacksIS1J_NS1N_13LinCombEltActINS1F_6thread4ReLuESJ_fSJ_fLNS_15FloatRoundStyleE2EEESI_S1M_JEEES11_NS12_INS13_ILi2ELi4ELi3EEES16_NSU_INS5_IJS17_S1L_EEENS5_IJS1L_SC_EEEEEEENS4_17SM75_U32x4_LDSM_NENS4_14SM90_TMA_STOREES1Z_NS4_17SM90_U32x4_STSM_NENS4_9Copy_AtomIJS22_NS_6half_tEEEEvEEEvvEEEEvNT_6ParamsE)
	.align		4
        /*000c*/ 	.word	index@(__assertfail)
	.align		4
        /*0010*/ 	.word	0x00000000
	.align		4
        /*0014*/ 	.word	0xfffffffe
	.align		4
        /*0018*/ 	.word	0x00000000
	.align		4
        /*001c*/ 	.word	0xfffffffd
	.align		4
        /*0020*/ 	.word	0x00000000
	.align		4
        /*0024*/ 	.word	0xfffffffc


//--------------------- .nv.constant4             --------------------------
	.section	.nv.constant4,"a",@progbits
	.align	8
	.align		8
.nv.constant4:
        /*0000*/ 	.dword	__assertfail
	.align		8
        /*0008*/ 	.dword	__unnamed_1
	.align		8
        /*0010*/ 	.dword	__unnamed_2
	.align		8
        /*0018*/ 	.dword	_ZN39_INTERNAL_fc6df349_4_k_cu_25868d68_27954cuda3std3__45__cpo5beginE
	.align		8
        /*0020*/ 	.dword	_ZN39_INTERNAL_fc6df349_4_k_cu_25868d68_27954cuda3std3__45__cpo3endE
	.align		8
        /*0028*/ 	.dword	_ZN39_INTERNAL_fc6df349_4_k_cu_25868d68_27954cuda3std3__45__cpo6cbeginE
	.align		8
        /*0030*/ 	.dword	_ZN39_INTERNAL_fc6df349_4_k_cu_25868d68_27954cuda3std3__45__cpo4cendE
	.align		8
        /*0038*/ 	.dword	_ZN39_INTERNAL_fc6df349_4_k_cu_25868d68_27954cuda3std3__441_GLOBAL__N__fc6df349_4_k_cu_25868d68_27956ignoreE
	.align		8
        /*0040*/ 	.dword	_ZN39_INTERNAL_fc6df349_4_k_cu_25868d68_27954cuda3std3__419piecewise_constructE
	.align		8
        /*0048*/ 	.dword	_ZN39_INTERNAL_fc6df349_4_k_cu_25868d68_27954cuda3std3__48in_placeE
	.align		8
        /*0050*/ 	.dword	_ZN39_INTERNAL_fc6df349_4_k_cu_25868d68_27954cuda3std6ranges3__45__cpo4swapE
	.align		8
        /*0058*/ 	.dword	_ZN39_INTERNAL_fc6df349_4_k_cu_25868d68_27954cuda3std6ranges3__45__cpo9iter_moveE
	.align		8
        /*0060*/ 	.dword	_ZN39_INTERNAL_fc6df349_4_k_cu_25868d68_27954cute7productE
	.align		8
        /*0068*/ 	.dword	_ZN39_INTERNAL_fc6df349_4_k_cu_25868d68_27954cute1_E
	.align		8
        /*0070*/ 	.dword	$str$22
	.align		8
        /*0078*/ 	.dword	$str$23
	.align		8
        /*0080*/ 	.dword	$str$26
	.align		8
        /*0088*/ 	.dword	$str$27


//--------------------- .text._ZN7cutlass13device_kernelINS_4gemm6kernel13GemmUniversalIN4cute5tupleIJiiiiEEENS1_10collective13CollectiveMmaINS1_34MainloopSm90TmaGmmaWarpSpecializedILi4ENS5_IJNS4_1CILi2EEENSA_ILi1EEESC_EEENS1_35KernelTmaWarpSpecializedCooperativeEEENS5_IJNSA_ILi256EEENSA_ILi64EEESH_EEENS_10bfloat16_tENS5_IJlSC_lEEESJ_SK_NS4_8TiledMMAINS4_8MMA_AtomIJNS4_4SM904GMMA27MMA_64x64x16_F32BF16BF16_SSILNSO_5MajorE0ELSQ_0ELNSO_7ScaleInE1ELSR_1EEEEEENS4_6LayoutISD_NS5_IJSC_NSA_ILi0EEESV_EEEEENS5_IJNS4_10UnderscoreESY_SY_EEEEENS4_13SM90_TMA_LOADENS4_14ComposedLayoutINS4_7SwizzleILi3ELi4ELi3EEENS4_18smem_ptr_flag_bitsILi16EEENSU_INS5_IJNSA_ILi8EEESH_EEENS5_IJSH_SC_EEEEEEEvNS4_8identityENS4_23SM90_TMA_LOAD_MULTICASTES1B_vS1C_EENS_8epilogue10collective18CollectiveEpilogueINS1F_22Sm90TmaWarpSpecializedILi4ELi2ELi16ELb1ELb0EEEJSI_NS5_IJNSA_ILi128EEENSA_ILi32EEEEEESJ_SK_SJ_SK_NS1F_6fusion15FusionCallbacksIS1J_NS1N_13LinCombEltActINS1F_6thread4ReLuESJ_fSJ_fLNS_15FloatRoundStyleE2EEESI_S1M_JEEES11_NS12_INS13_ILi2ELi4ELi3EEES16_NSU_INS5_IJS17_S1L_EEENS5_IJS1L_SC_EEEEEEENS4_17SM75_U32x4_LDSM_NENS4_14SM90_TMA_STOREES1Z_NS4_17SM90_U32x4_STSM_NENS4_9Copy_AtomIJS22_NS_6half_tEEEEvEEEvvEEEEvNT_6ParamsE --------------------------
	.section	.text._ZN7cutlass13device_kernelINS_4gemm6kernel13GemmUniversalIN4cute5tupleIJiiiiEEENS1_10collective13CollectiveMmaINS1_34MainloopSm90TmaGmmaWarpSpecializedILi4ENS5_IJNS4_1CILi2EEENSA_ILi1EEESC_EEENS1_35KernelTmaWarpSpecializedCooperativeEEENS5_IJNSA_ILi256EEENSA_ILi64EEESH_EEENS_10bfloat16_tENS5_IJlSC_lEEESJ_SK_NS4_8TiledMMAINS4_8MMA_AtomIJNS4_4SM904GMMA27MMA_64x64x16_F32BF16BF16_SSILNSO_5MajorE0ELSQ_0ELNSO_7ScaleInE1ELSR_1EEEEEENS4_6LayoutISD_NS5_IJSC_NSA_ILi0EEESV_EEEEENS5_IJNS4_10UnderscoreESY_SY_EEEEENS4_13SM90_TMA_LOADENS4_14ComposedLayoutINS4_7SwizzleILi3ELi4ELi3EEENS4_18smem_ptr_flag_bitsILi16EEENSU_INS5_IJNSA_ILi8EEESH_EEENS5_IJSH_SC_EEEEEEEvNS4_8identityENS4_23SM90_TMA_LOAD_MULTICASTES1B_vS1C_EENS_8epilogue10collective18CollectiveEpilogueINS1F_22Sm90TmaWarpSpecializedILi4ELi2ELi16ELb1ELb0EEEJSI_NS5_IJNSA_ILi128EEENSA_ILi32EEEEEESJ_SK_SJ_SK_NS1F_6fusion15FusionCallbacksIS1J_NS1N_13LinCombEltActINS1F_6thread4ReLuESJ_fSJ_fLNS_15FloatRoundStyleE2EEESI_S1M_JEEES11_NS12_INS13_ILi2ELi4ELi3EEES16_NSU_INS5_IJS17_S1L_EEENS5_IJS1L_SC_EEEEEEENS4_17SM75_U32x4_LDSM_NENS4_14SM90_TMA_STOREES1Z_NS4_17SM90_U32x4_STSM_NENS4_9Copy_AtomIJS22_NS_6half_tEEEEvEEEvvEEEEvNT_6ParamsE,"ax",@progbits
	.align	128
.text._ZN7cutlass13device_kernelINS_4gemm6kernel13GemmUniversalIN4cute5tupleIJiiiiEEENS1_10collective13CollectiveMmaINS1_34MainloopSm90TmaGmmaWarpSpecializedILi4ENS5_IJNS4_1CILi2EEENSA_ILi1EEESC_EEENS1_35KernelTmaWarpSpecializedCooperativeEEENS5_IJNSA_ILi256EEENSA_ILi64EEESH_EEENS_10bfloat16_tENS5_IJlSC_lEEESJ_SK_NS4_8TiledMMAINS4_8MMA_AtomIJNS4_4SM904GMMA27MMA_64x64x16_F32BF16BF16_SSILNSO_5MajorE0ELSQ_0ELNSO_7ScaleInE1ELSR_1EEEEEENS4_6LayoutISD_NS5_IJSC_NSA_ILi0EEESV_EEEEENS5_IJNS4_10UnderscoreESY_SY_EEEEENS4_13SM90_TMA_LOADENS4_14ComposedLayoutINS4_7SwizzleILi3ELi4ELi3EEENS4_18smem_ptr_flag_bitsILi16EEENSU_INS5_IJNSA_ILi8EEESH_EEENS5_IJSH_SC_EEEEEEEvNS4_8identityENS4_23SM90_TMA_LOAD_MULTICASTES1B_vS1C_EENS_8epilogue10collective18CollectiveEpilogueINS1F_22Sm90TmaWarpSpecializedILi4ELi2ELi16ELb1ELb0EEEJSI_NS5_IJNSA_ILi128EEENSA_ILi32EEEEEESJ_SK_SJ_SK_NS1F_6fusion15FusionCallbacksIS1J_NS1N_13LinCombEltActINS1F_6thread4ReLuESJ_fSJ_fLNS_15FloatRoundStyleE2EEESI_S1M_JEEES11_NS12_INS13_ILi2ELi4ELi3EEES16_NSU_INS5_IJS17_S1L_EEENS5_IJS1L_SC_EEEEEEENS4_17SM75_U32x4_LDSM_NENS4_14SM90_TMA_STOREES1Z_NS4_17SM90_U32x4_STSM_NENS4_9Copy_AtomIJS22_NS_6half_tEEEEvEEEvvEEEEvNT_6ParamsE:
        .type           _ZN7cutlass13device_kernelINS_4gemm6kernel13GemmUniversalIN4cute5tupleIJiiiiEEENS1_10collective13CollectiveMmaINS1_34MainloopSm90TmaGmmaWarpSpecializedILi4ENS5_IJNS4_1CILi2EEENSA_ILi1EEESC_EEENS1_35KernelTmaWarpSpecializedCooperativeEEENS5_IJNSA_ILi256EEENSA_ILi64EEESH_EEENS_10bfloat16_tENS5_IJlSC_lEEESJ_SK_NS4_8TiledMMAINS4_8MMA_AtomIJNS4_4SM904GMMA27MMA_64x64x16_F32BF16BF16_SSILNSO_5MajorE0ELSQ_0ELNSO_7ScaleInE1ELSR_1EEEEEENS4_6LayoutISD_NS5_IJSC_NSA_ILi0EEESV_EEEEENS5_IJNS4_10UnderscoreESY_SY_EEEEENS4_13SM90_TMA_LOADENS4_14ComposedLayoutINS4_7SwizzleILi3ELi4ELi3EEENS4_18smem_ptr_flag_bitsILi16EEENSU_INS5_IJNSA_ILi8EEESH_EEENS5_IJSH_SC_EEEEEEEvNS4_8identityENS4_23SM90_TMA_LOAD_MULTICASTES1B_vS1C_EENS_8epilogue10collective18CollectiveEpilogueINS1F_22Sm90TmaWarpSpecializedILi4ELi2ELi16ELb1ELb0EEEJSI_NS5_IJNSA_ILi128EEENSA_ILi32EEEEEESJ_SK_SJ_SK_NS1F_6fusion15FusionCallbacksIS1J_NS1N_13LinCombEltActINS1F_6thread4ReLuESJ_fSJ_fLNS_15FloatRoundStyleE2EEESI_S1M_JEEES11_NS12_INS13_ILi2ELi4ELi3EEES16_NSU_INS5_IJS17_S1L_EEENS5_IJS1L_SC_EEEEEEENS4_17SM75_U32x4_LDSM_NENS4_14SM90_TMA_STOREES1Z_NS4_17SM90_U32x4_STSM_NENS4_9Copy_AtomIJS22_NS_6half_tEEEEvEEEvvEEEEvNT_6ParamsE,@function
        .size           _ZN7cutlass13device_kernelINS_4gemm6kernel13GemmUniversalIN4cute5tupleIJiiiiEEENS1_10collective13CollectiveMmaINS1_34MainloopSm90TmaGmmaWarpSpecializedILi4ENS5_IJNS4_1CILi2EEENSA_ILi1EEESC_EEENS1_35KernelTmaWarpSpecializedCooperativeEEENS5_IJNSA_ILi256EEENSA_ILi64EEESH_EEENS_10bfloat16_tENS5_IJlSC_lEEESJ_SK_NS4_8TiledMMAINS4_8MMA_AtomIJNS4_4SM904GMMA27MMA_64x64x16_F32BF16BF16_SSILNSO_5MajorE0ELSQ_0ELNSO_7ScaleInE1ELSR_1EEEEEENS4_6LayoutISD_NS5_IJSC_NSA_ILi0EEESV_EEEEENS5_IJNS4_10UnderscoreESY_SY_EEEEENS4_13SM90_TMA_LOADENS4_14ComposedLayoutINS4_7SwizzleILi3ELi4ELi3EEENS4_18smem_ptr_flag_bitsILi16EEENSU_INS5_IJNSA_ILi8EEESH_EEENS5_IJSH_SC_EEEEEEEvNS4_8identityENS4_23SM90_TMA_LOAD_MULTICASTES1B_vS1C_EENS_8epilogue10collective18CollectiveEpilogueINS1F_22Sm90TmaWarpSpecializedILi4ELi2ELi16ELb1ELb0EEEJSI_NS5_IJNSA_ILi128EEENSA_ILi32EEEEEESJ_SK_SJ_SK_NS1F_6fusion15FusionCallbacksIS1J_NS1N_13LinCombEltActINS1F_6thread4ReLuESJ_fSJ_fLNS_15FloatRoundStyleE2EEESI_S1M_JEEES11_NS12_INS13_ILi2ELi4ELi3EEES16_NSU_INS5_IJS17_S1L_EEENS5_IJS1L_SC_EEEEEEENS4_17SM75_U32x4_LDSM_NENS4_14SM90_TMA_STOREES1Z_NS4_17SM90_U32x4_STSM_NENS4_9Copy_AtomIJS22_NS_6half_tEEEEvEEEvvEEEEvNT_6ParamsE,(.L_x_191 - _ZN7cutlass13device_kernelINS_4gemm6kernel13GemmUniversalIN4cute5tupleIJiiiiEEENS1_10collective13CollectiveMmaINS1_34MainloopSm90TmaGmmaWarpSpecializedILi4ENS5_IJNS4_1CILi2EEENSA_ILi1EEESC_EEENS1_35KernelTmaWarpSpecializedCooperativeEEENS5_IJNSA_ILi256EEENSA_ILi64EEESH_EEENS_10bfloat16_tENS5_IJlSC_lEEESJ_SK_NS4_8TiledMMAINS4_8MMA_AtomIJNS4_4SM904GMMA27MMA_64x64x16_F32BF16BF16_SSILNSO_5MajorE0ELSQ_0ELNSO_7ScaleInE1ELSR_1EEEEEENS4_6LayoutISD_NS5_IJSC_NSA_ILi0EEESV_EEEEENS5_IJNS4_10UnderscoreESY_SY_EEEEENS4_13SM90_TMA_LOADENS4_14ComposedLayoutINS4_7SwizzleILi3ELi4ELi3EEENS4_18smem_ptr_flag_bitsILi16EEENSU_INS5_IJNSA_ILi8EEESH_EEENS5_IJSH_SC_EEEEEEEvNS4_8identityENS4_23SM90_TMA_LOAD_MULTICASTES1B_vS1C_EENS_8epilogue10collective18CollectiveEpilogueINS1F_22Sm90TmaWarpSpecializedILi4ELi2ELi16ELb1ELb0EEEJSI_NS5_IJNSA_ILi128EEENSA_ILi32EEEEEESJ_SK_SJ_SK_NS1F_6fusion15FusionCallbacksIS1J_NS1N_13LinCombEltActINS1F_6thread4ReLuESJ_fSJ_fLNS_15FloatRoundStyleE2EEESI_S1M_JEEES11_NS12_INS13_ILi2ELi4ELi3EEES16_NSU_INS5_IJS17_S1L_EEENS5_IJS1L_SC_EEEEEEENS4_17SM75_U32x4_LDSM_NENS4_14SM90_TMA_STOREES1Z_NS4_17SM90_U32x4_STSM_NENS4_9Copy_AtomIJS22_NS_6half_tEEEEvEEEvvEEEEvNT_6ParamsE)
        .other          _ZN7cutlass13device_kernelINS_4gemm6kernel13GemmUniversalIN4cute5tupleIJiiiiEEENS1_10collective13CollectiveMmaINS1_34MainloopSm90TmaGmmaWarpSpecializedILi4ENS5_IJNS4_1CILi2EEENSA_ILi1EEESC_EEENS1_35KernelTmaWarpSpecializedCooperativeEEENS5_IJNSA_ILi256EEENSA_ILi64EEESH_EEENS_10bfloat16_tENS5_IJlSC_lEEESJ_SK_NS4_8TiledMMAINS4_8MMA_AtomIJNS4_4SM904GMMA27MMA_64x64x16_F32BF16BF16_SSILNSO_5MajorE0ELSQ_0ELNSO_7ScaleInE1ELSR_1EEEEEENS4_6LayoutISD_NS5_IJSC_NSA_ILi0EEESV_EEEEENS5_IJNS4_10UnderscoreESY_SY_EEEEENS4_13SM90_TMA_LOADENS4_14ComposedLayoutINS4_7SwizzleILi3ELi4ELi3EEENS4_18smem_ptr_flag_bitsILi16EEENSU_INS5_IJNSA_ILi8EEESH_EEENS5_IJSH_SC_EEEEEEEvNS4_8identityENS4_23SM90_TMA_LOAD_MULTICASTES1B_vS1C_EENS_8epilogue10collective18CollectiveEpilogueINS1F_22Sm90TmaWarpSpecializedILi4ELi2ELi16ELb1ELb0EEEJSI_NS5_IJNSA_ILi128EEENSA_ILi32EEEEEESJ_SK_SJ_SK_NS1F_6fusion15FusionCallbacksIS1J_NS1N_13LinCombEltActINS1F_6thread4ReLuESJ_fSJ_fLNS_15FloatRoundStyleE2EEESI_S1M_JEEES11_NS12_INS13_ILi2ELi4ELi3EEES16_NSU_INS5_IJS17_S1L_EEENS5_IJS1L_SC_EEEEEEENS4_17SM75_U32x4_LDSM_NENS4_14SM90_TMA_STOREES1Z_NS4_17SM90_U32x4_STSM_NENS4_9Copy_AtomIJS22_NS_6half_tEEEEvEEEvvEEEEvNT_6ParamsE,@"STO_CUDA_ENTRY STV_DEFAULT"
_ZN7cutlass13device_kernelINS_4gemm6kernel13GemmUniversalIN4cute5tupleIJiiiiEEENS1_10collective13CollectiveMmaINS1_34MainloopSm90TmaGmmaWarpSpecializedILi4ENS5_IJNS4_1CILi2EEENSA_ILi1EEESC_EEENS1_35KernelTmaWarpSpecializedCooperativeEEENS5_IJNSA_ILi256EEENSA_ILi64EEESH_EEENS_10bfloat16_tENS5_IJlSC_lEEESJ_SK_NS4_8TiledMMAINS4_8MMA_AtomIJNS4_4SM904GMMA27MMA_64x64x16_F32BF16BF16_SSILNSO_5MajorE0ELSQ_0ELNSO_7ScaleInE1ELSR_1EEEEEENS4_6LayoutISD_NS5_IJSC_NSA_ILi0EEESV_EEEEENS5_IJNS4_10UnderscoreESY_SY_EEEEENS4_13SM90_TMA_LOADENS4_14ComposedLayoutINS4_7SwizzleILi3ELi4ELi3EEENS4_18smem_ptr_flag_bitsILi16EEENSU_INS5_IJNSA_ILi8EEESH_EEENS5_IJSH_SC_EEEEEEEvNS4_8identityENS4_23SM90_TMA_LOAD_MULTICASTES1B_vS1C_EENS_8epilogue10collective18CollectiveEpilogueINS1F_22Sm90TmaWarpSpecializedILi4ELi2ELi16ELb1ELb0EEEJSI_NS5_IJNSA_ILi128EEENSA_ILi32EEEEEESJ_SK_SJ_SK_NS1F_6fusion15FusionCallbacksIS1J_NS1N_13LinCombEltActINS1F_6thread4ReLuESJ_fSJ_fLNS_15FloatRoundStyleE2EEESI_S1M_JEEES11_NS12_INS13_ILi2ELi4ELi3EEES16_NSU_INS5_IJS17_S1L_EEENS5_IJS1L_SC_EEEEEEENS4_17SM75_U32x4_LDSM_NENS4_14SM90_TMA_STOREES1Z_NS4_17SM90_U32x4_STSM_NENS4_9Copy_AtomIJS22_NS_6half_tEEEEvEEEvvEEEEvNT_6ParamsE:
[----:B------:R-:W1:Y:S01]  /*0000*/  LDC R1, c[0x0][0x28] ;  /* 0x00000a00ff017b82 */ /* 0x000e620000000800 */
[----:B------:R-:W2:Y:S07]  /*0010*/  S2R R18, SR_TID.X ;  /* 0x0000000000127919 */ /* 0x000eae0000002100 */
[----:B------:R-:W3:Y:S01]  /*0020*/  LDC.64 R4, c[0x0][0x588] ;  /* 0x00016200ff047b82 */ /* 0x000ee20000000a00 */
[----:B------:R-:W-:Y:S01]  /*0030*/  ELECT P0, URZ, PT ;  /* 0x00000000003f782f */ /* 0x000fe20003800000 */
[----:B------:R-:W-:Y:S01]  /*0040*/  BSSY B0, `(.L_x_0) ;  /* 0x0000016000007945 */ /* 0x000fe20003800000 */
[----:B--2---:R-:W-:-:S02]  /*0050*/  SHF.R.U32.HI R8, RZ, 0x5, R18 ;  /* 0x00000005ff087819 */ /* 0x004fc40000011612 */
[----:B------:R-:W-:-:S03]  /*0060*/  SHF.R.U32.HI R2, RZ, 0x7, R18 ;  /* 0x00000007ff027819 */ /* 0x000fc60000011612 */
[----:B------:R-:W2:Y:S04]  /*0070*/  SHFL.IDX PT, R0, R8, RZ, 0x1f ;  /* 0x00001fff08007589 */ /* 0x000ea800000e0000 */
[----:B------:R4:W1:Y:S01]  /*0080*/  SHFL.IDX PT, R7, R2, RZ, 0x1f ;  /* 0x00001fff02077589 */ /* 0x00086200000e0000 */
[----:B--2---:R-:W-:Y:S02]  /*0090*/  ISETP.NE.OR P0, PT, R0, RZ, !P0 ;  /* 0x000000ff0000720c */ /* 0x004fe40004705670 */
[----:B------:R-:W-:-:S11]  /*00a0*/  SHF.R.S32.HI R3, RZ, 0x1f, R0 ;  /* 0x0000001fff037819 */ /* 0x000fd60000011400 */
[----:B-1-34-:R-:W-:Y:S05]  /*00b0*/  @P0 BRA `(.L_x_1) ;  /* 0x0000000000380947 */ /* 0x01afea0003800000 */
[----:B------:R-:W-:Y:S02]  /*00c0*/  ULDC.64 UR4, c[0x0][0x198] ;  /* 0x0000660000047ab9 */ /* 0x000fe40000000a00 */
[----:B------:R-:W-:Y:S02]  /*00d0*/  UIADD3 UR6, UP0, UR4, 0xf0, URZ ;  /* 0x000000f004067890 */ /* 0x000fe4000ff1e03f */
[----:B------:R-:W-:Y:S02]  /*00e0*/  UIADD3 UR8, UP1, UR4, 0x1f0, URZ ;  /* 0x000001f004087890 */ /* 0x000fe4000ff3e03f */
[----:B------:R-:W-:Y:S02]  /*00f0*/  UIADD3 UR10, UP2, UR4, 0x3f0, URZ ;  /* 0x000003f0040a7890 */ /* 0x000fe4000ff5e03f */
[----:B------:R-:W-:Y:S02]  /*0100*/  UIADD3 UR4, UP3, UR4, 0x4f0, URZ ;  /* 0x000004f004047890 */ /* 0x000fe4000ff7e03f */
[----:B------:R-:W-:-:S02]  /*0110*/  UIADD3.X UR7, URZ, UR5, URZ, UP0, !UPT ;  /* 0x000000053f077290 */ /* 0x000fc400087fe43f */
[----:B------:R-:W-:Y:S02]  /*0120*/  UIADD3.X UR9, URZ, UR5, URZ, UP1, !UPT ;  /* 0x000000053f097290 */ /* 0x000fe40008ffe43f */
[----:B------:R-:W-:Y:S02]  /*0130*/  UIADD3.X UR11, URZ, UR5, URZ, UP2, !UPT ;  /* 0x000000053f0b7290 */ /* 0x000fe400097fe43f */
[----:B------:R-:W-:-:S03]  /*0140*/  UIADD3.X UR5, URZ, UR5, URZ, UP3, !UPT ;  /* 0x000000053f057290 */ /* 0x000fc60009ffe43f */
[----:B------:R1:W-:Y:S02]  /*0150*/  UTMACCTL.PF [UR6] ;  /* 0x00000000060079b9 */ /* 0x0003e40008040000 */
[----:B------:R1:W-:Y:S02]  /*0160*/  UTMACCTL.PF [UR8] ;  /* 0x00000000080079b9 */ /* 0x0003e40008040000 */
[----:B------:R1:W-:Y:S02]  /*0170*/  UTMACCTL.PF [UR10] ;  /* 0x000000000a0079b9 */ /* 0x0003e40008040000 */
[----:B------:R1:W-:Y:S02]  /*0180*/  UTMACCTL.PF [UR4] ;  /* 0x00000000040079b9 */ /* 0x0003e40008040000 */
[----:B-1----:R-:W-:Y:S01]  /*0190*/  NOP ;  /* 0x0000000000007918 */ /* 0x002fe20000000000 */
.L_x_1:
[----:B------:R-:W-:Y:S05]  /*01a0*/  BSYNC B0 ;  /* 0x0000000000007941 */ /* 0x000fea0003800000 */
.L_x_0:
[----:B------:R-:W-:Y:S01]  /*01b0*/  ULDC.64 UR4, c[0x0][0x590] ;  /* 0x0001640000047ab9 */ /* 0x000fe20000000a00 */
[----:B------:R-:W-:Y:S01]  /*01c0*/  LEA.HI R3, R3, R0, RZ, 0x2 ;  /* 0x0000000003037211 */ /* 0x000fe200078f10ff */
[----:B------:R-:W-:Y:S01]  /*01d0*/  ULDC.64 UR40, c[0x0][0x208] ;  /* 0x0000820000287ab9 */ /* 0x000fe20000000a00 */
[----:B------:R-:W-:Y:S01]  /*01e0*/  ISETP.NE.U32.AND P2, PT, RZ, UR4, PT ;  /* 0x00000004ff007c0c */ /* 0x000fe2000bf45070 */
[----:B------:R-:W-:Y:S01]  /*01f0*/  IMAD.MOV.U32 R2, RZ, RZ, R4 ;  /* 0x000000ffff027224 */ /* 0x000fe200078e0004 */
[----:B------:R-:W-:Y:S02]  /*0200*/  LOP3.LUT R3, R3, 0xfffffffc, RZ, 0xc0, !PT ;  /* 0xfffffffc03037812 */ /* 0x000fe400078ec0ff */
[----:B------:R-:W-:Y:S02]  /*0210*/  ISETP.NE.AND.EX P3, PT, RZ, UR5, PT, P2 ;  /* 0x00000005ff007c0c */ /* 0x000fe4000bf65320 */
[----:B------:R-:W-:Y:S01]  /*0220*/  PRMT R6, RZ, 0x7610, R6 ;  /* 0x00007610ff067816 */ /* 0x000fe20000000006 */
[----:B------:R-:W-:-:S02]  /*0230*/  IMAD.IADD R0, R0, 0x1, -R3 ;  /* 0x0000000100007824 */ /* 0x000fc400078e0a03 */
[----:B------:R-:W-:-:S08]  /*0240*/  IMAD.MOV.U32 R3, RZ, RZ, R5 ;  /* 0x000000ffff037224 */ /* 0x000fd000078e0005 */
[----:B------:R-:W-:Y:S05]  /*0250*/  @P3 BRA `(.L_x_2) ;  /* 0x0000000000303947 */ /* 0x000fea0003800000 */
[----:B------:R-:W-:Y:S02]  /*0260*/  ULDC.64 UR6, c[0x0][0x588] ;  /* 0x0001620000067ab9 */ /* 0x000fe40000000a00 */
[----:B------:R-:W-:-:S04]  /*0270*/  ISETP.NE.U32.AND P0, PT, RZ, UR6, PT ;  /* 0x00000006ff007c0c */ /* 0x000fc8000bf05070 */
[----:B------:R-:W-:-:S13]  /*0280*/  ISETP.NE.AND.EX P0, PT, RZ, UR7, PT, P0 ;  /* 0x00000007ff007c0c */ /* 0x000fda000bf05300 */
[----:B------:R-:W-:Y:S05]  /*0290*/  @!P0 BRA `(.L_x_3) ;  /* 0x0000000000108947 */ /* 0x000fea0003800000 */
[----:B------:R-:W2:Y:S02]  /*02a0*/  LDG.E R6, desc[UR40][R2.64] ;  /* 0x0000002802067981 */ /* 0x000ea4000c1e1900 */
[----:B--2---:R-:W-:Y:S01]  /*02b0*/  FSETP.NEU.AND P1, PT, R6, RZ, PT ;  /* 0x000000ff0600720b */ /* 0x004fe20003f2d000 */
[----:B------:R-:W-:Y:S01]  /*02c0*/  IMAD.MOV.U32 R6, RZ, RZ, 0x1 ;  /* 0x00000001ff067424 */ /* 0x000fe200078e00ff */
[----:B------:R-:W-:Y:S11]  /*02d0*/  BRA `(.L_x_2) ;  /* 0x0000000000107947 */ /* 0x000ff60003800000 */
.L_x_3:
[----:B------:R-:W-:Y:S01]  /*02e0*/  ULDC UR6, c[0x0][0x580] ;  /* 0x0001600000067ab9 */ /* 0x000fe20000000800 */
[----:B------:R-:W-:Y:S01]  /*02f0*/  IMAD.MOV.U32 R6, RZ, RZ, 0x1 ;  /* 0x00000001ff067424 */ /* 0x000fe200078e00ff */
[----:B------:R-:W-:Y:S02]  /*0300*/  FSETP.NEU.AND P1, PT, RZ, UR6, PT ;  /* 0x00000006ff007c0b */ /* 0x000fe4000bf2d000 */
[----:B------:R-:W-:-:S11]  /*0310*/  CS2R R2, SRZ ;  /* 0x0000000000027805 */ /* 0x000fd6000001ff00 */
.L_x_2:
[----:B------:R-:W-:Y:S02]  /*0320*/  ISETP.NE.U32.AND P4, PT, R2, RZ, PT ;  /* 0x000000ff0200720c */ /* 0x000fe40003f85070 */
[----:B------:R-:W-:Y:S02]  /*0330*/  ISETP.NE.AND.EX P5, PT, RZ, UR5, PT, P2 ;  /* 0x00000005ff007c0c */ /* 0x000fe4000bfa5320 */
[----:B------:R-:W-:Y:S02]  /*0340*/  ISETP.NE.AND.EX P2, PT, R3, RZ, PT, P4 ;  /* 0x000000ff0300720c */ /* 0x000fe40003f45340 */
[----:B------:R-:W-:-:S11]  /*0350*/  PLOP3.LUT P0, PT, PT, PT, PT, 0x8, 0x0 ;  /* 0x000000000000781c */ /* 0x000fd60003f0e170 */
[----:B------:R-:W-:Y:S05]  /*0360*/  @P2 BRA P5, `(.L_x_4) ;  /* 0x0000000000342947 */ /* 0x000fea0002800000 */
[----:B------:R-:W-:-:S04]  /*0370*/  ISETP.NE.U32.AND P0, PT, RZ, UR4, PT ;  /* 0x00000004ff007c0c */ /* 0x000fc8000bf05070 */
[----:B------:R-:W-:-:S13]  /*0380*/  ISETP.NE.AND.EX P0, PT, RZ, UR5, PT, P0 ;  /* 0x00000005ff007c0c */ /* 0x000fda000bf05300 */
[----:B------:R-:W-:Y:S05]  /*0390*/  @!P0 BRA `(.L_x_5) ;  /* 0x0000000000248947 */ /* 0x000fea0003800000 */
[----:B------:R-:W-:Y:S02]  /*03a0*/  PRMT R6, R6, 0x9910, RZ ;  /* 0x0000991006067816 */ /* 0x000fe400000000ff */
[----:B------:R-:W-:Y:S02]  /*03b0*/  ISETP.NE.U32.AND P0, PT, R2, RZ, PT ;  /* 0x000000ff0200720c */ /* 0x000fe40003f05070 */
[----:B------:R-:W-:Y:S02]  /*03c0*/  ISETP.NE.AND P2, PT, R6, RZ, PT ;  /* 0x000000ff0600720c */ /* 0x000fe40003f45270 */
[----:B------:R-:W-:Y:S02]  /*03d0*/  ISETP.NE.AND.EX P0, PT, R3, RZ, PT, P0 ;  /* 0x000000ff0300720c */ /* 0x000fe40003f05300 */
[----:B------:R-:W-:-:S09]  /*03e0*/  SEL R2, RZ, 0xffffffff, P1 ;  /* 0xffffffffff027807 */ /* 0x000fd20000800000 */
[----:B------:R-:W-:-:S04]  /*03f0*/  @!P2 SEL R2, RZ, 0xffffffff, P0 ;  /* 0xffffffffff02a807 */ /* 0x000fc80000000000 */
[----:B------:R-:W-:-:S04]  /*0400*/  LOP3.LUT R2, R2, 0x1, RZ, 0xc0, !PT ;  /* 0x0000000102027812 */ /* 0x000fc800078ec0ff */
[----:B------:R-:W-:Y:S01]  /*0410*/  ISETP.EQ.U32.AND P0, PT, R2, 0x1, PT ;  /* 0x000000010200780c */ /* 0x000fe20003f02070 */
[----:B------:R-:W-:-:S12]  /*0420*/  BRA `(.L_x_4) ;  /* 0x0000000000047947 */ /* 0x000fd80003800000 */
.L_x_5:
[----:B------:R-:W-:-:S13]  /*0430*/  PLOP3.LUT P0, PT, P1, PT, PT, 0x8, 0x0 ;  /* 0x000000000000781c */ /* 0x000fda0000f0e170 */
.L_x_4:
[----:B------:R-:W1:Y:S02]  /*0440*/  SHFL.IDX PT, R2, R8, RZ, 0x1f ;  /* 0x00001fff08027589 */ /* 0x000e6400000e0000 */
[----:B-1----:R-:W-:-:S13]  /*0450*/  ISETP.NE.AND P1, PT, R2, RZ, PT ;  /* 0x000000ff0200720c */ /* 0x002fda0003f25270 */
[----:B------:R-:W-:Y:S05]  /*0460*/  @P1 BRA `(.L_x_6) ;  /* 0x0000000000581947 */ /* 0x000fea0003800000 */
[----:B------:R-:W1:Y:S01]  /*0470*/  S2UR UR8, SR_CgaCtaId ;  /* 0x00000000000879c3 */ /* 0x000e620000008800 */
[----:B------:R-:W-:Y:S01]  /*0480*/  UMOV UR4, 0x400 ;  /* 0x0000040000047882 */ /* 0x000fe20000000000 */
[----:B------:R-:W-:Y:S01]  /*0490*/  UMOV UR5, 0x1 ;  /* 0x0000000100057882 */ /* 0x000fe20000000000 */
[----:B------:R-:W-:Y:S01]  /*04a0*/  UMOV UR6, 0x4 ;  /* 0x0000000400067882 */ /* 0x000fe20000000000 */
[----:B------:R-:W-:Y:S01]  /*04b0*/  ELECT P1, URZ, PT ;  /* 0x00000000003f782f */ /* 0x000fe20003820000 */
[----:B------:R-:W-:-:S04]  /*04c0*/  UIADD3 UR6, -UR6, 0x100000, URZ ;  /* 0x0010000006067890 */ /* 0x000fc8000fffe13f */
[----:B------:R-:W-:Y:S02]  /*04d0*/  USHF.L.U32 UR7, UR6, 0xb, URZ ;  /* 0x0000000b06077899 */ /* 0x000fe4000800063f */
[----:B------:R-:W-:Y:S02]  /*04e0*/  USHF.L.U32 UR6, UR6, 0x1, URZ ;  /* 0x0000000106067899 */ /* 0x000fe4000800063f */
[----:B-1----:R-:W-:Y:S02]  /*04f0*/  ULEA UR8, UR8, UR4, 0x18 ;  /* 0x0000000408087291 */ /* 0x002fe4000f8ec03f */
[----:B------:R-:W-:-:S04]  /*0500*/  UIADD3 UR4, -UR5, 0x100000, URZ ;  /* 0x0010000005047890 */ /* 0x000fc8000fffe13f */
[----:B------:R-:W-:Y:S02]  /*0510*/  USHF.L.U32 UR5, UR4, 0xb, URZ ;  /* 0x0000000b04057899 */ /* 0x000fe4000800063f */
[----:B------:R-:W-:Y:S01]  /*0520*/  USHF.L.U32 UR4, UR4, 0x1, URZ ;  /* 0x0000000104047899 */ /* 0x000fe2000800063f */
[----:B------:R-:W1:Y:S11]  /*0530*/  FENCE.VIEW.ASYNC.S ;  /* 0x00000000000073c6 */ /* 0x000e760000000000 */
[----:B-1----:R1:W2:Y:S01]  /*0540*/  SYNCS.EXCH.64 URZ, [UR8], UR4 ;  /* 0x00000004083f75b2 */ /* 0x0022a20008000100 */
[----:B------:R1:W3:Y:S01]  /*0550*/  SYNCS.EXCH.64 URZ, [UR8+0x20], UR6 ;  /* 0x00002006083f75b2 */ /* 0x0002e20008000100 */
[----:B------:R1:W4:Y:S01]  /*0560*/  SYNCS.EXCH.64 URZ, [UR8+0x8], UR4 ;  /* 0x00000804083f75b2 */ /* 0x0003220008000100 */
[----:B------:R1:W1:Y:S01]  /*0570*/  SYNCS.EXCH.64 URZ, [UR8+0x28], UR6 ;  /* 0x00002806083f75b2 */ /* 0x0002620008000100 */
[----:B------:R1:W1:Y:S01]  /*0580*/  SYNCS.EXCH.64 URZ, [UR8+0x10], UR4 ;  /* 0x00001004083f75b2 */ /* 0x0002620008000100 */
[----:B------:R1:W1:Y:S01]  /*0590*/  SYNCS.EXCH.64 URZ, [UR8+0x30], UR6 ;  /* 0x00003006083f75b2 */ /* 0x0002620008000100 */
[----:B------:R1:W1:Y:S01]  /*05a0*/  SYNCS.EXCH.64 URZ, [UR8+0x18], UR4 ;  /* 0x00001804083f75b2 */ /* 0x0002620008000100 */
[----:B------:R1:W1:Y:S01]  /*05b0*/  SYNCS.EXCH.64 URZ, [UR8+0x38], UR6 ;  /* 0x00003806083f75b2 */ /* 0x0002620008000100 */
[----:B------:R-:W-:Y:S01]  /*05c0*/  NOP ;  /* 0x0000000000007918 */ /* 0x000fe20000000000 */
.L_x_6:
[----:B------:R-:W5:Y:S01]  /*05d0*/  SHFL.IDX PT, R3, R8, RZ, 0x1f ;  /* 0x00001fff08037589 */ /* 0x000f6200000e0000 */
[----:B------:R-:W1:Y:S01]  /*05e0*/  S2UR UR9, SR_CTAID.X ;  /* 0x00000000000979c3 */ /* 0x000e620000002500 */
[----:B------:R-:W-:Y:S01]  /*05f0*/  NOP ;  /* 0x0000000000007918 */ /* 0x000fe20000000000 */
[----:B-----5:R-:W-:Y:S02]  /*0600*/  ISETP.NE.AND P1, PT, R3, RZ, PT ;  /* 0x000000ff0300720c */ /* 0x020fe40003f25270 */
[----:B------:R-:W-:-:S04]  /*0610*/  SHF.R.S32.HI R3, RZ, 0x1f, R18 ;  /* 0x0000001fff037819 */ /* 0x000fc80000011412 */
[----:B------:R-:W-:-:S07]  /*0620*/  LEA.HI R3, R3, R18, RZ, 0x7 ;  /* 0x0000001203037211 */ /* 0x000fce00078f38ff */
[----:B-1----:R-:W-:Y:S05]  /*0630*/  @P1 BRA `(.L_x_7) ;  /* 0x0000000000581947 */ /* 0x002fea0003800000 */
[----:B------:R-:W1:Y:S01]  /*0640*/  S2UR UR5, SR_CgaCtaId ;  /* 0x00000000000579c3 */ /* 0x000e620000008800 */
[----:B------:R-:W-:Y:S01]  /*0650*/  UMOV UR4, 0x400 ;  /* 0x0000040000047882 */ /* 0x000fe20000000000 */
[----:B------:R-:W-:Y:S01]  /*0660*/  UMOV UR6, 0x20 ;  /* 0x0000002000067882 */ /* 0x000fe20000000000 */
[----:B------:R-:W-:Y:S01]  /*0670*/  UMOV UR7, 0x100 ;  /* 0x0000010000077882 */ /* 0x000fe20000000000 */
[----:B------:R-:W-:Y:S01]  /*0680*/  ELECT P1, URZ, PT ;  /* 0x00000000003f782f */ /* 0x000fe20003820000 */
[----:B-1----:R-:W-:Y:S02]  /*0690*/  ULEA UR8, UR5, UR4, 0x18 ;  /* 0x0000000405087291 */ /* 0x002fe4000f8ec03f */
[----:B------:R-:W-:-:S04]  /*06a0*/  UIADD3 UR4, -UR6, 0x100000, URZ ;  /* 0x0010000006047890 */ /* 0x000fc8000fffe13f */
[----:B------:R-:W-:Y:S02]  /*06b0*/  USHF.L.U32 UR5, UR4, 0xb, URZ ;  /* 0x0000000b04057899 */ /* 0x000fe4000800063f */
[----:B------:R-:W-:Y:S02]  /*06c0*/  USHF.L.U32 UR4, UR4, 0x1, URZ ;  /* 0x0000000104047899 */ /* 0x000fe4000800063f */
[----:B------:R-:W-:-:S04]  /*06d0*/  UIADD3 UR6, -UR7, 0x100000, URZ ;  /* 0x0010000007067890 */ /* 0x000fc8000fffe13f */
[----:B------:R-:W-:Y:S02]  /*06e0*/  USHF.L.U32 UR7, UR6, 0xb, URZ ;  /* 0x0000000b06077899 */ /* 0x000fe4000800063f */
[----:B------:R-:W-:Y:S01]  /*06f0*/  USHF.L.U32 UR6, UR6, 0x1, URZ ;  /* 0x0000000106067899 */ /* 0x000fe2000800063f */
[----:B------:R-:W1:Y:S03]  /*0700*/  FENCE.VIEW.ASYNC.S ;  /* 0x00000000000073c6 */ /* 0x000e660000000000 */
[----:B-1----:R1:W1:Y:S08]  /*0710*/  SYNCS.EXCH.64 URZ, [UR8+0x40], UR4 ;  /* 0x00004004083f75b2 */ /* 0x0022700008000100 */
[----:B------:R1:W1:Y:S01]  /*0720*/  SYNCS.EXCH.64 URZ, [UR8+0x60], UR6 ;  /* 0x00006006083f75b2 */ /* 0x0002620008000100 */
[----:B------:R1:W1:Y:S01]  /*0730*/  SYNCS.EXCH.64 URZ, [UR8+0x48], UR4 ;  /* 0x00004804083f75b2 */ /* 0x0002620008000100 */
[----:B------:R1:W1:Y:S01]  /*0740*/  SYNCS.EXCH.64 URZ, [UR8+0x68], UR6 ;  /* 0x00006806083f75b2 */ /* 0x0002620008000100 */
[----:B------:R1:W1:Y:S01]  /*0750*/  SYNCS.EXCH.64 URZ, [UR8+0x50], UR4 ;  /* 0x00005004083f75b2 */ /* 0x0002620008000100 */
[----:B------:R1:W1:Y:S01]  /*0760*/  SYNCS.EXCH.64 URZ, [UR8+0x70], UR6 ;  /* 0x00007006083f75b2 */ /* 0x0002620008000100 */
[----:B------:R1:W1:Y:S01]  /*0770*/  SYNCS.EXCH.64 URZ, [UR8+0x58], UR4 ;  /* 0x00005804083f75b2 */ /* 0x0002620008000100 */
[----:B------:R1:W1:Y:S01]  /*0780*/  SYNCS.EXCH.64 URZ, [UR8+0x78], UR6 ;  /* 0x00007806083f75b2 */ /* 0x0002620008000100 */
[----:B------:R-:W-:Y:S01]  /*0790*/  NOP ;  /* 0x0000000000007918 */ /* 0x000fe20000000000 */
.L_x_7:
[----:B------:R-:W-:Y:S01]  /*07a0*/  LOP3.LUT R3, R3, 0xffffff80, RZ, 0xc0, !PT ;  /* 0xffffff8003037812 */ /* 0x000fe200078ec0ff */
[----:B------:R-:W5:Y:S01]  /*07b0*/  S2R R6, SR_CTAID.Y ;  /* 0x0000000000067919 */ /* 0x000f620000002600 */
[----:B------:R-:W-:Y:S01]  /*07c0*/  SHF.R.S32.HI R11, RZ, 0x1f, R2 ;  /* 0x0000001fff0b7819 */ /* 0x000fe20000011402 */
[----:B-1----:R-:W-:Y:S01]  /*07d0*/  ULDC UR4, c[0x0][0x150] ;  /* 0x0000540000047ab9 */ /* 0x002fe20000000800 */
[----:B------:R-:W-:Y:S01]  /*07e0*/  I2FP.F32.U32 R13, UR9 ;  /* 0x00000009000d7c45 */ /* 0x000fe20008201000 */
[----:B------:R-:W-:Y:S01]  /*07f0*/  IMAD.IADD R10, R18, 0x1, -R3 ;  /* 0x00000001120a7824 */ /* 0x000fe200078e0a03 */
[----:B------:R1:W2:Y:S01]  /*0800*/  SHFL.IDX PT, R12, R8, RZ, 0x1f ;  /* 0x00001fff080c7589 */ /* 0x0002a200000e0000 */
[----:B------:R-:W-:Y:S01]  /*0810*/  LEA.HI R11, R11, R2, RZ, 0x2 ;  /* 0x000000020b0b7211 */ /* 0x000fe200078f10ff */
[----:B------:R-:W3:Y:S01]  /*0820*/  LDC R14, c[0x0][0x144] ;  /* 0x00005100ff0e7b82 */ /* 0x000ee20000000800 */
[----:B------:R-:W-:Y:S01]  /*0830*/  FMUL R13, R13, UR4 ;  /* 0x000000040d0d7c20 */ /* 0x000fe20008400000 */
[----:B------:R-:W-:-:S02]  /*0840*/  SHF.R.S32.HI R3, RZ, 0x1f, R10 ;  /* 0x0000001fff037819 */ /* 0x000fc4000001140a */
[----:B------:R-:W-:Y:S02]  /*0850*/  ELECT P1, URZ, PT ;  /* 0x00000000003f782f */ /* 0x000fe40003820000 */
[----:B------:R-:W-:Y:S01]  /*0860*/  LOP3.LUT R11, R11, 0x3ffffffc, RZ, 0xc0, !PT ;  /* 0x3ffffffc0b0b7812 */ /* 0x000fe200078ec0ff */
[----:B------:R-:W-:Y:S01]  /*0870*/  ULDC UR4, c[0x0][0x154] ;  /* 0x0000550000047ab9 */ /* 0x000fe20000000800 */
[----:B------:R-:W-:Y:S01]  /*0880*/  LEA.HI R3, R3, R10, RZ, 0x3 ;  /* 0x0000000a03037211 */ /* 0x000fe200078f18ff */
[----:B------:R-:W4:Y:S01]  /*0890*/  F2I.U32.TRUNC.NTZ R13, R13 ;  /* 0x0000000d000d7305 */ /* 0x000f22000020f000 */
[----:B------:R-:W-:Y:S01]  /*08a0*/  ISETP.NE.AND P4, PT, R0, RZ, PT ;  /* 0x000000ff0000720c */ /* 0x000fe20003f85270 */
[----:B------:R-:W-:Y:S01]  /*08b0*/  IMAD.IADD R11, R2, 0x1, -R11 ;  /* 0x00000001020b7824 */ /* 0x000fe200078e0a0b */
[--C-:B------:R-:W-:Y:S01]  /*08c0*/  SHF.R.S32.HI R9, RZ, 0x3, R3.reuse ;  /* 0x00000003ff097819 */ /* 0x100fe20000011403 */
[----:B------:R-:W-:Y:S01]  /*08d0*/  IMAD.MOV.U32 R89, RZ, RZ, 0x1 ;  /* 0x00000001ff597424 */ /* 0x000fe200078e00ff */
[----:B-1----:R-:W-:Y:S01]  /*08e0*/  SHF.R.S32.HI R8, RZ, 0x1f, R3 ;  /* 0x0000001fff087819 */ /* 0x002fe20000011403 */
[----:B------:R-:W-:Y:S01]  /*08f0*/  NOP ;  /* 0x0000000000007918 */ /* 0x000fe20000000000 */
[----:B------:R-:W-:-:S02]  /*0900*/  ISETP.EQ.OR P2, PT, R0, 0x3, !P4 ;  /* 0x000000030000780c */ /* 0x000fc40006742670 */
[----:B------:R-:W-:Y:S02]  /*0910*/  LEA.HI R8, R8, R9, RZ, 0x2 ;  /* 0x0000000908087211 */ /* 0x000fe400078f10ff */
[----:B------:R-:W-:Y:S02]  /*0920*/  ISETP.EQ.AND P2, PT, R7, RZ, P2 ;  /* 0x000000ff0700720c */ /* 0x000fe40001742270 */
[----:B------:R-:W-:Y:S02]  /*0930*/  LOP3.LUT R8, R8, 0xfffffffc, RZ, 0xc0, !PT ;  /* 0xfffffffc08087812 */ /* 0x000fe400078ec0ff */
[----:B--2---:R-:W-:Y:S01]  /*0940*/  ISETP.NE.OR P1, PT, R12, RZ, !P1 ;  /* 0x000000ff0c00720c */ /* 0x004fe20004f25670 */
[----:B----4-:R-:W-:Y:S01]  /*0950*/  IMAD.MOV R15, RZ, RZ, -R13 ;  /* 0x000000ffff0f7224 */ /* 0x010fe200078e0a0d */
[----:B------:R-:W-:Y:S01]  /*0960*/  SEL R22, RZ, 0x1, !P2 ;  /* 0x00000001ff167807 */ /* 0x000fe20005000000 */
[----:B------:R-:W-:Y:S01]  /*0970*/  IMAD.IADD R8, R9, 0x1, -R8 ;  /* 0x0000000109087824 */ /* 0x000fe200078e0a08 */
[----:B-----5:R-:W-:Y:S01]  /*0980*/  I2FP.F32.U32 R3, R6 ;  /* 0x0000000600037245 */ /* 0x020fe20000201000 */
[----:B------:R-:W1:Y:S02]  /*0990*/  LDC R9, c[0x0][0x148] ;  /* 0x00005200ff097b82 */ /* 0x000e640000000800 */
[----:B------:R-:W-:-:S02]  /*09a0*/  IMAD R8, R11, 0x4, R8 ;  /* 0x000000040b087824 */ /* 0x000fc400078e0208 */
[----:B------:R-:W-:Y:S01]  /*09b0*/  FMUL R12, R3, UR4 ;  /* 0x00000004030c7c20 */ /* 0x000fe20008400000 */
[----:B---3--:R-:W-:Y:S01]  /*09c0*/  IMAD R3, R14, R15, UR9 ;  /* 0x000000090e037e24 */ /* 0x008fe2000f8e020f */
[----:B------:R-:W-:Y:S01]  /*09d0*/  UMOV UR4, 0x20 ;  /* 0x0000002000047882 */ /* 0x000fe20000000000 */
[----:B------:R-:W-:Y:S01]  /*09e0*/  LEA.HI R2, R8, R8, RZ, 0x1 ;  /* 0x0000000808027211 */ /* 0x000fe200078f08ff */
[----:B------:R-:W-:Y:S01]  /*09f0*/  VOTEU.ALL UP0, P1 ;  /* 0x00000000003f7886 */ /* 0x000fe20000800000 */
[----:B------:R-:W2:Y:S01]  /*0a00*/  LDC R13, c[0x0][0x140] ;  /* 0x00005000ff0d7b82 */ /* 0x000ea20000000800 */
[----:B------:R-:W3:Y:S01]  /*0a10*/  F2I.U32.TRUNC.NTZ R12, R12 ;  /* 0x0000000c000c7305 */ /* 0x000ee2000020f000 */
[----:B------:R-:W-:Y:S01]  /*0a20*/  LOP3.LUT R11, R2, 0xfffffffe, RZ, 0xc0, !PT ;  /* 0xfffffffe020b7812 */ /* 0x000fe200078ec0ff */
[----:B------:R-:W-:Y:S01]  /*0a30*/  VOTEU.ALL UP1, P1 ;  /* 0x00000000003f7886 */ /* 0x000fe20000820000 */
[----:B------:R-:W-:Y:S01]  /*0a40*/  @!UP0 UMOV UR6, 0x400 ;  /* 0x0000040000068882 */ /* 0x000fe20000000000 */
[----:B------:R-:W-:-:S04]  /*0a50*/  @!UP0 UIADD3 UR4, -UR4, 0x100000, URZ ;  /* 0x0010000004048890 */ /* 0x000fc8000fffe13f */
[----:B------:R-:W-:Y:S02]  /*0a60*/  @!UP0 USHF.L.U32 UR5, UR4, 0xb, URZ ;  /* 0x0000000b04058899 */ /* 0x000fe4000800063f */
[----:B------:R-:W-:Y:S01]  /*0a70*/  @!UP0 USHF.L.U32 UR4, UR4, 0x1, URZ ;  /* 0x0000000104048899 */ /* 0x000fe2000800063f */
[C---:B------:R-:W-:Y:S01]  /*0a80*/  IMAD.IADD R2, R8.reuse, 0x1, -R11 ;  /* 0x0000000108027824 */ /* 0x040fe200078e0a0b */
[----:B------:R-:W4:Y:S01]  /*0a90*/  @!UP0 S2UR UR7, SR_CgaCtaId ;  /* 0x00000000000789c3 */ /* 0x000f220000008800 */
[----:B------:R-:W-:-:S03]  /*0aa0*/  IMAD.SHL.U32 R11, R8, 0x4, RZ ;  /* 0x00000004080b7824 */ /* 0x000fc600078e00ff */
[----:B------:R-:W-:Y:S02]  /*0ab0*/  ISETP.NE.AND P5, PT, R2, R3, PT ;  /* 0x000000030200720c */ /* 0x000fe40003fa5270 */
[----:B------:R-:W-:Y:S01]  /*0ac0*/  LOP3.LUT R88, R8, 0xc, R11, 0x78, !PT ;  /* 0x0000000c08587812 */ /* 0x000fe200078e780b */
[----:B------:R-:W-:Y:S02]  /*0ad0*/  VIADD R8, R7, 0xffffffff ;  /* 0xffffffff07087836 */ /* 0x000fe40000000000 */
[----:B---3--:R-:W-:-:S04]  /*0ae0*/  IMAD.MOV R24, RZ, RZ, -R12 ;  /* 0x000000ffff187224 */ /* 0x008fc800078e0a0c */
[----:B-1----:R-:W-:Y:S01]  /*0af0*/  IMAD R11, R9, R24, R6 ;  /* 0x00000018090b7224 */ /* 0x002fe200078e0206 */
[----:B--2---:R-:W-:-:S03]  /*0b00*/  ISETP.EQ.U32.AND P2, PT, R13, 0x1, PT ;  /* 0x000000010d00780c */ /* 0x004fc60003f42070 */
[----:B------:R-:W-:-:S04]  /*0b10*/  @P5 LEA.HI R2, R88, R88, RZ, 0x1 ;  /* 0x0000005858025211 */ /* 0x000fc800078f08ff */
[----:B------:R-:W-:Y:S01]  /*0b20*/  @P5 SHF.R.S32.HI R2, RZ, 0x1, R2 ;  /* 0x00000001ff025819 */ /* 0x000fe20000011402 */
[----:B----4-:R-:W-:-:S03]  /*0b30*/  @!UP0 ULEA UR6, UR7, UR6, 0x18 ;  /* 0x0000000607068291 */ /* 0x010fc6000f8ec03f */
[----:B------:R-:W-:Y:S01]  /*0b40*/  @P5 ISETP.NE.AND P6, PT, R2, R11, PT ;  /* 0x0000000b0200520c */ /* 0x000fe20003fc5270 */
[----:B------:R-:W-:Y:S01]  /*0b50*/  VOTEU.ALL UP0, P1 ;  /* 0x00000000003f7886 */ /* 0x000fe20000800000 */
[----:B------:R-:W-:Y:S02]  /*0b60*/  LOP3.LUT P1, RZ, R10, 0x7, RZ, 0xc0, !PT ;  /* 0x000000070aff7812 */ /* 0x000fe4000782c0ff */
[----:B------:R-:W-:Y:S02]  /*0b70*/  @P5 SEL R89, RZ, 0x1, P6 ;  /* 0x00000001ff595807 */ /* 0x000fe40003000000 */
[----:B------:R-:W-:Y:S02]  /*0b80*/  ISETP.NE.AND P5, PT, R7, RZ, PT ;  /* 0x000000ff0700720c */ /* 0x000fe40003fa5270 */
[----:B------:R-:W-:Y:S02]  /*0b90*/  ISETP.LT.U32.AND P1, PT, R88, 0x2, !P1 ;  /* 0x000000025800780c */ /* 0x000fe40004f21070 */
[----:B------:R-:W-:Y:S01]  /*0ba0*/  ISETP.EQ.AND P6, PT, R0, 0x2, !P5 ;  /* 0x000000020000780c */ /* 0x000fe20006fc2270 */
[----:B------:R-:W1:Y:S02]  /*0bb0*/  FENCE.VIEW.ASYNC.S ;  /* 0x00000000000073c6 */ /* 0x000e640000000000 */
[----:B-1----:R1:W2:Y:S01]  /*0bc0*/  @!UP0 SYNCS.EXCH.64 URZ, [UR6+0x80], UR4 ;  /* 0x00008004063f85b2 */ /* 0x0022a20008000100 */
[----:B------:R-:W-:-:S02]  /*0bd0*/  SEL R2, RZ, 0x1, !P1 ;  /* 0x00000001ff027807 */ /* 0x000fc40004800000 */
[----:B------:R-:W-:Y:S02]  /*0be0*/  ISETP.GE.U32.AND P1, PT, R8, 0x2, PT ;  /* 0x000000020800780c */ /* 0x000fe40003f26070 */
[----:B------:R-:W-:Y:S02]  /*0bf0*/  SEL R19, RZ, 0x1, !P6 ;  /* 0x00000001ff137807 */ /* 0x000fe40007000000 */
[----:B------:R-:W-:Y:S02]  /*0c00*/  LOP3.LUT R89, R89, R2, RZ, 0xc0, !PT ;  /* 0x0000000259597212 */ /* 0x000fe400078ec0ff */
[----:B------:R-:W-:Y:S02]  /*0c10*/  SEL R19, R19, 0x2, P1 ;  /* 0x0000000213137807 */ /* 0x000fe40000800000 */
[----:B------:R-:W-:Y:S01]  /*0c20*/  SEL R22, R22, 0x2, P1 ;  /* 0x0000000216167807 */ /* 0x000fe20000800000 */
[----:B------:R1:W3:Y:S01]  /*0c30*/  @!UP1 SYNCS.EXCH.64 URZ, [UR6+0x88], UR4 ;  /* 0x00008804063f95b2 */ /* 0x0002e20008000100 */
[----:B------:R-:W-:Y:S01]  /*0c40*/  NOP ;  /* 0x0000000000007918 */ /* 0x000fe20000000000 */
[----:B------:R-:W-:Y:S05]  /*0c50*/  @!P2 BRA `(.L_x_8) ;  /* 0x000000000008a947 */ /* 0x000fea0003800000 */
[----:B--23--:R-:W-:Y:S01]  /*0c60*/  UCGABAR_ARV ;  /* 0x00000000000079c7 */ /* 0x00cfe20008000000 */
[----:B------:R-:W-:Y:S05]  /*0c70*/  BRA `(.L_x_9) ;  /* 0x0000000000047947 */ /* 0x000fea0003800000 */
.L_x_8:
[----:B--23--:R-:W-:Y:S01]  /*0c80*/  NOP ;  /* 0x0000000000007918 */ /* 0x00cfe20000000000 */
.L_x_9:
[----:B------:R-:W2:Y:S01]  /*0c90*/  LDC R2, c[0x0][0x904] ;  /* 0x00024100ff027b82 */ /* 0x000ea20000000800 */
[----:B------:R-:W-:Y:S02]  /*0ca0*/  IMAD.U32 R10, RZ, RZ, UR9 ;  /* 0x00000009ff0a7e24 */ /* 0x000fe4000f8e00ff */
[----:B------:R-:W-:Y:S01]  /*0cb0*/  IMAD.MOV.U32 R11, RZ, RZ, RZ ;  /* 0x000000ffff0b7224 */ /* 0x000fe200078e00ff */
[----:B--2---:R-:W-:-:S04]  /*0cc0*/  ISETP.NE.AND P1, PT, R2, 0x1, PT ;  /* 0x000000010200780c */ /* 0x004fc80003f25270 */
[----:B------:R-:W-:-:S09]  /*0cd0*/  P2R R7, PR, RZ, 0x2 ;  /* 0x00000002ff077803 */ /* 0x000fd20000000000 */
[----:B------:R-:W2:Y:S01]  /*0ce0*/  @P1 LDC R17, c[0x0][0x10] ;  /* 0x00000400ff111b82 */ /* 0x000ea20000000800 */
[----:B------:R-:W-:Y:S02]  /*0cf0*/  @P1 IMAD.MOV.U32 R7, RZ, RZ, RZ ;  /* 0x000000ffff071224 */ /* 0x000fe400078e00ff */
[----:B------:R-:W-:-:S05]  /*0d00*/  @P1 IMAD.MOV.U32 R15, RZ, RZ, RZ ;  /* 0x000000ffff0f1224 */ /* 0x000fca00078e00ff */
[----:B------:R-:W3:Y:S01]  /*0d10*/  @!P1 LDC R13, c[0x0][0xc] ;  /* 0x00000300ff0d9b82 */ /* 0x000ee20000000800 */
[----:B-1----:R-:W-:Y:S01]  /*0d20*/  ULDC UR4, c[0x0][0xc] ;  /* 0x0000030000047ab9 */ /* 0x002fe20000000800 */
[----:B------:R-:W-:Y:S01]  /*0d30*/  ULDC UR5, c[0x0][0x10] ;  /* 0x0000040000057ab9 */ /* 0x000fe20000000800 */
[----:B------:R-:W-:Y:S01]  /*0d40*/  ULDC UR6, c[0x0][0x14] ;  /* 0x0000050000067ab9 */ /* 0x000fe20000000800 */
[----:B------:R-:W-:-:S04]  /*0d50*/  UIMAD.WIDE.U32 UR4, UR4, UR5, URZ ;  /* 0x00000005040472a5 */ /* 0x000fc8000f8e003f */
[----:B------:R-:W-:Y:S02]  /*0d60*/  UIMAD.WIDE.U32 UR38, UR4, UR6, URZ ;  /* 0x00000006042672a5 */ /* 0x000fe4000f8e003f */
[----:B------:R-:W-:-:S04]  /*0d70*/  UIMAD UR37, UR5, UR6, URZ ;  /* 0x00000006052572a4 */ /* 0x000fc8000f8e023f */
[----:B------:R-:W-:Y:S01]  /*0d80*/  UIADD3 UR37, UR39, UR37, URZ ;  /* 0x0000002527257290 */ /* 0x000fe2000fffe03f */
[----:B--2---:R-:W-:-:S04]  /*0d90*/  @P1 IMAD.WIDE.U32 R16, R17, UR9, R6 ;  /* 0x0000000911101c25 */ /* 0x004fc8000f8e0006 */
[----:B------:R-:W-:Y:S02]  /*0da0*/  @P1 IMAD.IADD R17, R17, 0x1, R15 ;  /* 0x0000000111111824 */ /* 0x000fe400078e020f */
[----:B---3--:R-:W-:-:S04]  /*0db0*/  @!P1 IMAD.WIDE.U32 R10, R6, R13, R10 ;  /* 0x0000000d060a9225 */ /* 0x008fc800078e000a */
[----:B------:R-:W-:Y:S02]  /*0dc0*/  @!P1 IMAD.MOV.U32 R16, RZ, RZ, R10 ;  /* 0x000000ffff109224 */ /* 0x000fe400078e000a */
[----:B------:R-:W-:Y:S01]  /*0dd0*/  @!P1 IMAD.MOV.U32 R17, RZ, RZ, R11 ;  /* 0x000000ffff119224 */ /* 0x000fe200078e000b */
[----:B------:R-:W-:Y:S06]  /*0de0*/  @!P2 BRA `(.L_x_10) ;  /* 0x00000000000ca947 */ /* 0x000fec0003800000 */
[----:B------:R-:W-:Y:S01]  /*0df0*/  UCGABAR_WAIT ;  /* 0x0000000000007dc7 */ /* 0x000fe20008000000 */
[----:B------:R-:W-:Y:S01]  /*0e00*/  CCTL.IVALL ;  /* 0x00000000ff00798f */ /* 0x000fe20002000000 */
[----:B------:R-:W-:Y:S05]  /*0e10*/  BRA `(.L_x_11) ;  /* 0x0000000000047947 */ /* 0x000fea0003800000 */
.L_x_10:
[----:B------:R-:W-:Y:S06]  /*0e20*/  BAR.SYNC.DEFER_BLOCKING 0x0 ;  /* 0x0000000000007b1d */ /* 0x000fec0000010000 */
.L_x_11:
[----:B------:R-:W1:Y:S01]  /*0e30*/  S2UR UR36, SR_CgaCtaId ;  /* 0x00000000002479c3 */ /* 0x000e620000008800 */
[----:B------:R-:W-:Y:S04]  /*0e40*/  BSSY B6, `(.L_x_12) ;  /* 0x00006d4000067945 */ /* 0x000fe80003800000 */
[----:B------:R-:W-:Y:S05]  /*0e50*/  @!P5 BRA `(.L_x_13) ;  /* 0x00000044005cd947 */ /* 0x000fea0003800000 */
[----:B------:R-:W-:-:S13]  /*0e60*/  ISETP.GT.U32.AND P0, PT, R8, 0x1, PT ;  /* 0x000000010800780c */ /* 0x000fda0003f04070 */
[----:B------:R-:W-:Y:S05]  /*0e70*/  @P0 BRA `(.L_x_14) ;  /* 0x0000006c00400947 */ /* 0x000fea0003800000 */
[----:B------:R-:W-:Y:S01]  /*0e80*/  ULDC.64 UR4, c[0x0][0x8f8] ;  /* 0x00023e0000047ab9 */ /* 0x000fe20000000a00 */
[----:B------:R-:W-:Y:S01]  /*0e90*/  UMOV UR47, 0xffffffff ;  /* 0xffffffff002f7882 */ /* 0x000fe20000000000 */
[----:B------:R-:W-:Y:S01]  /*0ea0*/  ISETP.GE.U32.AND P0, PT, R16, UR4, PT ;  /* 0x0000000410007c0c */ /* 0x000fe2000bf06070 */
[----:B------:R-:W-:Y:S01]  /*0eb0*/  IMAD.MOV.U32 R23, RZ, RZ, -0x1 ;  /* 0xffffffffff177424 */ /* 0x000fe200078e00ff */
[----:B------:R-:W-:Y:S01]  /*0ec0*/  PRMT R90, RZ, 0x7610, R90 ;  /* 0x00007610ff5a7816 */ /* 0x000fe2000000005a */
[----:B------:R-:W-:Y:S01]  /*0ed0*/  IMAD.MOV.U32 R94, RZ, RZ, -0x1 ;  /* 0xffffffffff5e7424 */ /* 0x000fe200078e00ff */
[----:B------:R-:W-:Y:S02]  /*0ee0*/  ISETP.GE.U32.AND.EX P0, PT, R17, UR5, PT, P0 ;  /* 0x0000000511007c0c */ /* 0x000fe4000bf06100 */
[----:B------:R-:W-:-:S11]  /*0ef0*/  PRMT R0, RZ, 0x7610, R0 ;  /* 0x00007610ff007816 */ /* 0x000fd60000000000 */
[----:B------:R-:W-:Y:S05]  /*0f00*/  @P0 BRA `(.L_x_15) ;  /* 0x00000004002c0947 */ /* 0x000fea0003800000 */
[----:B------:R-:W2:Y:S01]  /*0f10*/  LDC.64 R20, c[0x0][0x8d0] ;  /* 0x00023400ff147b82 */ /* 0x000ea20000000a00 */
[----:B------:R-:W-:Y:S02]  /*0f20*/  IMAD.MOV.U32 R4, RZ, RZ, R16 ;  /* 0x000000ffff047224 */ /* 0x000fe400078e0010 */
[----:B------:R-:W-:-:S05]  /*0f30*/  IMAD.MOV.U32 R5, RZ, RZ, R17 ;  /* 0x000000ffff057224 */ /* 0x000fca00078e0011 */
[----:B------:R-:W3:Y:S08]  /*0f40*/  LDC R0, c[0x0][0x8d8] ;  /* 0x00023600ff007b82 */ /* 0x000ef00000000800 */
[----:B------:R-:W4:Y:S01]  /*0f50*/  LDC.64 R26, c[0x0][0x8c8] ;  /* 0x00023200ff1a7b82 */ /* 0x000f220000000a00 */
[----:B--2---:R-:W-:-:S04]  /*0f60*/  ISETP.NE.U32.AND P0, PT, R20, RZ, PT ;  /* 0x000000ff1400720c */ /* 0x004fc80003f05070 */
[----:B------:R-:W-:-:S13]  /*0f70*/  ISETP.NE.AND.EX P0, PT, R21, RZ, PT, P0 ;  /* 0x000000ff1500720c */ /* 0x000fda0003f05300 */
[----:B---34-:R-:W-:Y:S05]  /*0f80*/  @!P0 BRA `(.L_x_16) ;  /* 0x0000000000288947 */ /* 0x018fea0003800000 */
[----:B------:R-:W2:Y:S02]  /*0f90*/  LDC R13, c[0x0][0x8dc] ;  /* 0x00023700ff0d7b82 */ /* 0x000ea40000000800 */
[----:B--2---:R-:W-:-:S05]  /*0fa0*/  IADD3 R13, P0, R16, R13, RZ ;  /* 0x0000000d100d7210 */ /* 0x004fca0007f1e0ff */
[----:B------:R-:W-:-:S04]  /*0fb0*/  IMAD.X R15, RZ, RZ, R17, P0 ;  /* 0x000000ffff0f7224 */ /* 0x000fc800000e0611 */
[----:B------:R-:W-:-:S04]  /*0fc0*/  IMAD.WIDE.U32 R4, R15, R20, RZ ;  /* 0x000000140f047225 */ /* 0x000fc800078e00ff */
[----:B------:R-:W-:-:S04]  /*0fd0*/  IMAD.WIDE.U32 R10, P0, R13, R21, R4 ;  /* 0x000000150d0a7225 */ /* 0x000fc80007800004 */
[----:B------:R-:W-:-:S04]  /*0fe0*/  IMAD.WIDE.U32 R4, R13, R20, RZ ;  /* 0x000000140d047225 */ /* 0x000fc800078e00ff */
[----:B------:R-:W-:Y:S01]  /*0ff0*/  IMAD.X R13, RZ, RZ, RZ, P0 ;  /* 0x000000ffff0d7224 */ /* 0x000fe200000e06ff */
[----:B------:R-:W-:Y:S01]  /*1000*/  IADD3 RZ, P0, R5, R10, RZ ;  /* 0x0000000a05ff7210 */ /* 0x000fe20007f1e0ff */
[----:B------:R-:W-:-:S04]  /*1010*/  IMAD.MOV.U32 R12, RZ, RZ, R11 ;  /* 0x000000ffff0c7224 */ /* 0x000fc800078e000b */
[----:B------:R-:W-:-:S08]  /*1020*/  IMAD.WIDE.U32.X R4, R15, R21, R12, P0 ;  /* 0x000000150f047225 */ /* 0x000fd000000e040c */
.L_x_16:
[----:B------:R-:W2:Y:S01]  /*1030*/  LDC.64 R28, c[0x0][0x8e8] ;  /* 0x00023a00ff1c7b82 */ /* 0x000ea20000000a00 */
[-CC-:B------:R-:W-:Y:S01]  /*1040*/  SHF.R.U64 R25, R4, R0.reuse, R5.reuse ;  /* 0x0000000004197219 */ /* 0x180fe20000001205 */
[----:B------:R-:W-:Y:S01]  /*1050*/  IMAD.MOV.U32 R30, RZ, RZ, 0x1 ;  /* 0x00000001ff1e7424 */ /* 0x000fe200078e00ff */
[----:B------:R-:W-:Y:S02]  /*1060*/  SHF.R.U32.HI R0, RZ, R0, R5 ;  /* 0x00000000ff007219 */ /* 0x000fe40000011605 */
[----:B------:R-:W-:-:S03]  /*1070*/  IADD3 R7, P0, RZ, -R25, RZ ;  /* 0x80000019ff077210 */ /* 0x000fc60007f1e0ff */
[----:B------:R-:W3:Y:S02]  /*1080*/  LDC R8, c[0x0][0x8c0] ;  /* 0x00023000ff087b82 */ /* 0x000ee40000000800 */
[----:B------:R-:W-:-:S04]  /*1090*/  IMAD.X R5, RZ, RZ, ~R0, P0 ;  /* 0x000000ffff057224 */ /* 0x000fc800000e0e00 */
[-C--:B------:R-:W-:Y:S02]  /*10a0*/  IMAD R0, R5, R26.reuse, RZ ;  /* 0x0000001a05007224 */ /* 0x080fe400078e02ff */
[----:B------:R-:W4:Y:S01]  /*10b0*/  LDC R11, c[0x0][0x8b0] ;  /* 0x00022c00ff0b7b82 */ /* 0x000f220000000800 */
[----:B------:R-:W-:-:S04]  /*10c0*/  IMAD.WIDE.U32 R4, R7, R26, R16 ;  /* 0x0000001a07047225 */ /* 0x000fc800078e0010 */
[----:B------:R-:W-:Y:S02]  /*10d0*/  IMAD R7, R7, R27, R0 ;  /* 0x0000001b07077224 */ /* 0x000fe400078e0200 */
[----:B------:R-:W-:Y:S01]  /*10e0*/  IMAD.MOV.U32 R0, RZ, RZ, -0x1 ;  /* 0xffffffffff007424 */ /* 0x000fe200078e00ff */
[----:B------:R-:W5:Y:S01]  /*10f0*/  LDC R21, c[0x0][0x900] ;  /* 0x00024000ff157b82 */ /* 0x000f620000000800 */
[----:B------:R-:W-:Y:S01]  /*1100*/  IMAD.IADD R5, R5, 0x1, R7 ;  /* 0x0000000105057824 */ /* 0x000fe200078e0207 */
[----:B--2---:R-:W-:Y:S01]  /*1110*/  ISETP.NE.U32.AND P0, PT, R28, RZ, PT ;  /* 0x000000ff1c00720c */ /* 0x004fe20003f05070 */
[----:B------:R-:W-:-:S03]  /*1120*/  IMAD R26, R9, R24, R6 ;  /* 0x00000018091a7224 */ /* 0x000fc600078e0206 */
[----:B------:R-:W-:Y:S02]  /*1130*/  ISETP.NE.AND.EX P0, PT, R29, RZ, PT, P0 ;  /* 0x000000ff1d00720c */ /* 0x000fe40003f05300 */
[----:B------:R-:W2:Y:S01]  /*1140*/  LDC R15, c[0x0][0x8a8] ;  /* 0x00022a00ff0f7b82 */ /* 0x000ea20000000800 */
[-CC-:B---3--:R-:W-:Y:S02]  /*1150*/  SHF.R.U64 R13, R4, R8.reuse, R5.reuse ;  /* 0x00000008040d7219 */ /* 0x188fe40000001205 */
[----:B------:R-:W-:-:S05]  /*1160*/  SHF.R.U32.HI R4, RZ, R8, R5 ;  /* 0x00000008ff047219 */ /* 0x000fca0000011605 */
[----:B------:R-:W3:Y:S01]  /*1170*/  LDC R12, c[0x0][0x8f0] ;  /* 0x00023c00ff0c7b82 */ /* 0x000ee20000000800 */
[-CC-:B----4-:R-:W-:Y:S02]  /*1180*/  SHF.R.U64 R23, R13, R11.reuse, R4.reuse ;  /* 0x0000000b0d177219 */ /* 0x190fe40000001204 */
[----:B------:R-:W-:-:S05]  /*1190*/  SHF.R.U32.HI R4, RZ, R11, R4 ;  /* 0x0000000bff047219 */ /* 0x000fca0000011604 */
[----:B------:R-:W4:Y:S01]  /*11a0*/  LDC R14, c[0x0][0x8e0] ;  /* 0x00023800ff0e7b82 */ /* 0x000f220000000800 */
[-CC-:B-----5:R-:W-:Y:S02]  /*11b0*/  SHF.R.U64 R24, R23, R21.reuse, R4.reuse ;  /* 0x0000001517187219 */ /* 0x1a0fe40000001204 */
[-C--:B------:R-:W-:Y:S02]  /*11c0*/  SHF.L.U32 R0, R0, R21.reuse, RZ ;  /* 0x0000001500007219 */ /* 0x080fe400000006ff */
[----:B------:R-:W-:Y:S01]  /*11d0*/  SHF.R.U32.HI R5, RZ, R21, R4 ;  /* 0x00000015ff057219 */ /* 0x000fe20000011604 */
[----:B------:R-:W-:Y:S01]  /*11e0*/  IMAD.MOV.U32 R4, RZ, RZ, R24 ;  /* 0x000000ffff047224 */ /* 0x000fe200078e0018 */
[----:B------:R-:W-:Y:S01]  /*11f0*/  LOP3.LUT R10, RZ, R0, RZ, 0x33, !PT ;  /* 0x00000000ff0a7212 */ /* 0x000fe200078e33ff */
[----:B------:R-:W1:Y:S01]  /*1200*/  LDC R20, c[0x0][0x8b8] ;  /* 0x00022e00ff147b82 */ /* 0x000e620000000800 */
[----:B------:R-:W-:Y:S05]  /*1210*/  @!P0 BRA `(.L_x_17) ;  /* 0x0000000000288947 */ /* 0x000fea0003800000 */
[----:B------:R-:W5:Y:S02]  /*1220*/  LDC R9, c[0x0][0x8f4] ;  /* 0x00023d00ff097b82 */ /* 0x000f640000000800 */
[----:B-----5:R-:W-:-:S05]  /*1230*/  IADD3 R9, P0, R24, R9, RZ ;  /* 0x0000000918097210 */ /* 0x020fca0007f1e0ff */
        /* <DEDUP_REMOVED lines=8> */
.L_x_17:
[----:B---3--:R-:W-:Y:S01]  /*12c0*/  SHF.R.U64 R4, R4, R12, R5 ;  /* 0x0000000c04047219 */ /* 0x008fe20000001205 */
[----:B--2---:R-:W-:Y:S01]  /*12d0*/  VIADD R6, R15, 0xffffffff ;  /* 0xffffffff0f067836 */ /* 0x004fe20000000000 */
[----:B------:R-:W-:Y:S02]  /*12e0*/  SHF.L.U32 R0, R30, R21, RZ ;  /* 0x000000151e007219 */ /* 0x000fe400000006ff */
[----:B------:R-:W-:Y:S01]  /*12f0*/  LOP3.LUT R5, R23, R10, RZ, 0xc0, !PT ;  /* 0x0000000a17057212 */ /* 0x000fe200078ec0ff */
[----:B------:R-:W-:Y:S01]  /*1300*/  IMAD.MOV R7, RZ, RZ, -R4 ;  /* 0x000000ffff077224 */ /* 0x000fe200078e0a04 */
[----:B------:R-:W-:Y:S02]  /*1310*/  SEL R3, R3, R26, !P1 ;  /* 0x0000001a03037207 */ /* 0x000fe40004800000 */
[----:B------:R-:W-:Y:S01]  /*1320*/  LOP3.LUT R6, R13, R6, RZ, 0xc0, !PT ;  /* 0x000000060d067212 */ /* 0x000fe200078ec0ff */
[----:B------:R-:W-:Y:S01]  /*1330*/  IMAD R4, R0, R4, R5 ;  /* 0x0000000400047224 */ /* 0x000fe200078e0205 */
[----:B------:R-:W-:Y:S01]  /*1340*/  R2UR UR47, R25 ;  /* 0x00000000192f72ca */ /* 0x000fe200000e0000 */
[----:B----4-:R-:W-:-:S02]  /*1350*/  IMAD R0, R7, R14, R24 ;  /* 0x0000000e07007224 */ /* 0x010fc400078e0218 */
[----:B-1----:R-:W-:Y:S02]  /*1360*/  IMAD R3, R4, R20, R3 ;  /* 0x0000001404037224 */ /* 0x002fe400078e0203 */
[----:B------:R-:W-:Y:S02]  /*1370*/  IMAD R0, R0, R15, R6 ;  /* 0x0000000f00007224 */ /* 0x000fe400078e0206 */
[----:B------:R-:W-:-:S03]  /*1380*/  IMAD.MOV.U32 R4, RZ, RZ, 0x1 ;  /* 0x00000001ff047424 */ /* 0x000fc600078e00ff */
[----:B------:R-:W-:Y:S02]  /*1390*/  SEL R94, R0, R3, !P1 ;  /* 0x00000003005e7207 */ /* 0x000fe40004800000 */
[----:B------:R-:W-:Y:S02]  /*13a0*/  SEL R23, R3, R0, !P1 ;  /* 0x0000000003177207 */ /* 0x000fe40004800000 */
[----:B------:R-:W-:-:S07]  /*13b0*/  PRMT R0, R4, 0x7610, R0 ;  /* 0x0000761004007816 */ /* 0x000fce0000000000 */
.L_x_15:
[----:B------:R-:W-:-:S08]  /*13c0*/  NOP ;  /* 0x0000000000007918 */ /* 0x000fd00000000000 */
[----:B------:R-:W2:Y:S02]  /*13d0*/  USETMAXREG.TRY_ALLOC.CTAPOOL UP0, 0xe8 ;  /* 0x000000e8000079c8 */ /* 0x000ea40008000600 */
[----:B--2---:R-:W-:-:S13]  /*13e0*/  PLOP3.LUT P0, PT, PT, PT, UP0, 0x80, 0x0 ;  /* 0x000000000000781c */ /* 0x004fda0003f0f008 */
[----:B------:R-:W-:Y:S05]  /*13f0*/  @!P0 BRA `(.L_x_15) ;  /* 0xfffffffc00f08947 */ /* 0x000fea000383ffff */
[----:B------:R-:W-:Y:S02]  /*1400*/  ULDC.64 UR4, c[0x0][0x590] ;  /* 0x0001640000047ab9 */ /* 0x000fe40000000a00 */
[----:B------:R-:W-:Y:S02]  /*1410*/  IMAD.U32 R106, RZ, RZ, UR4 ;  /* 0x00000004ff6a7e24 */ /* 0x000fe4000f8e00ff */
[----:B------:R-:W-:-:S03]  /*1420*/  IMAD.U32 R108, RZ, RZ, UR5 ;  /* 0x00000005ff6c7e24 */ /* 0x000fc6000f8e00ff */
[----:B------:R-:W-:-:S04]  /*1430*/  ISETP.NE.U32.AND P1, PT, R106, RZ, PT ;  /* 0x000000ff6a00720c */ /* 0x000fc80003f25070 */
[----:B------:R-:W-:-:S13]  /*1440*/  ISETP.NE.AND.EX P0, PT, R108, RZ, PT, P1 ;  /* 0x000000ff6c00720c */ /* 0x000fda0003f05310 */
[----:B------:R-:W-:Y:S05]  /*1450*/  @P0 BRA `(.L_x_18) ;  /* 0x00000000002c0947 */ /* 0x000fea0003800000 */
[----:B------:R-:W-:Y:S02]  /*1460*/  ULDC.64 UR4, c[0x0][0x588] ;  /* 0x0001620000047ab9 */ /* 0x000fe40000000a00 */
[----:B------:R-:W-:-:S04]  /*1470*/  ISETP.NE.U32.AND P0, PT, RZ, UR4, PT ;  /* 0x00000004ff007c0c */ /* 0x000fc8000bf05070 */
[----:B------:R-:W-:-:S13]  /*1480*/  ISETP.NE.AND.EX P0, PT, RZ, UR5, PT, P0 ;  /* 0x00000005ff007c0c */ /* 0x000fda000bf05300 */
[----:B------:R-:W-:Y:S05]  /*1490*/  @!P0 BRA `(.L_x_19) ;  /* 0x0000000000108947 */ /* 0x000fea0003800000 */
[----:B------:R-:W2:Y:S02]  /*14a0*/  LDC.64 R92, c[0x0][0x588] ;  /* 0x00016200ff5c7b82 */ /* 0x000ea40000000a00 */
[----:B--2---:R2:W5:Y:S01]  /*14b0*/  LDG.E R92, desc[UR40][R92.64] ;  /* 0x000000285c5c7981 */ /* 0x004562000c1e1900 */
[----:B------:R-:W-:Y:S01]  /*14c0*/  IMAD.MOV.U32 R90, RZ, RZ, 0x1 ;  /* 0x00000001ff5a7424 */ /* 0x000fe200078e00ff */
[----:B------:R-:W-:Y:S06]  /*14d0*/  BRA `(.L_x_18) ;  /* 0x00000000000c7947 */ /* 0x000fec0003800000 */
.L_x_19:
[----:B------:R-:W-:Y:S01]  /*14e0*/  ULDC UR4, c[0x0][0x580] ;  /* 0x0001600000047ab9 */ /* 0x000fe20000000800 */
[----:B------:R-:W-:Y:S02]  /*14f0*/  IMAD.MOV.U32 R90, RZ, RZ, 0x1 ;  /* 0x00000001ff5a7424 */ /* 0x000fe400078e00ff */
[----:B------:R-:W-:-:S07]  /*1500*/  IMAD.U32 R92, RZ, RZ, UR4 ;  /* 0x00000004ff5c7e24 */ /* 0x000fce000f8e00ff */
.L_x_18:
[----:B------:R-:W-:Y:S02]  /*1510*/  ULDC.64 UR4, c[0x0][0x5b0] ;  /* 0x00016c0000047ab9 */ /* 0x000fe40000000a00 */
[----:B------:R-:W-:-:S04]  /*1520*/  ISETP.NE.U32.AND P0, PT, RZ, UR4, PT ;  /* 0x00000004ff007c0c */ /* 0x000fc8000bf05070 */
[----:B------:R-:W-:-:S13]  /*1530*/  ISETP.NE.AND.EX P0, PT, RZ, UR5, PT, P0 ;  /* 0x00000005ff007c0c */ /* 0x000fda000bf05300 */
[----:B------:R-:W-:Y:S05]  /*1540*/  @P0 BRA `(.L_x_20) ;  /* 0x0000000000240947 */ /* 0x000fea0003800000 */
[----:B------:R-:W-:Y:S02]  /*1550*/  ULDC.64 UR4, c[0x0][0x5a8] ;  /* 0x00016a0000047ab9 */ /* 0x000fe40000000a00 */
[----:B------:R-:W-:-:S04]  /*1560*/  ISETP.NE.U32.AND P0, PT, RZ, UR4, PT ;  /* 0x00000004ff007c0c */ /* 0x000fc8000bf05070 */
[----:B------:R-:W-:-:S13]  /*1570*/  ISETP.NE.AND.EX P0, PT, RZ, UR5, PT, P0 ;  /* 0x00000005ff007c0c */ /* 0x000fda000bf05300 */
[----:B------:R-:W-:Y:S05]  /*1580*/  @!P0 BRA `(.L_x_21) ;  /* 0x00000000000c8947 */ /* 0x000fea0003800000 */
[----:B------:R-:W2:Y:S02]  /*1590*/  LDC.64 R4, c[0x0][0x5a8] ;  /* 0x00016a00ff047b82 */ /* 0x000ea40000000a00 */
[----:B--2---:R3:W5:Y:S01]  /*15a0*/  LDG.E R93, desc[UR40][R4.64] ;  /* 0x00000028045d7981 */ /* 0x004762000c1e1900 */
[----:B------:R-:W-:Y:S05]  /*15b0*/  BRA `(.L_x_20) ;  /* 0x0000000000087947 */ /* 0x000fea0003800000 */
.L_x_21:
[----:B------:R-:W-:Y:S02]  /*15c0*/  ULDC UR4, c[0x0][0x5a0] ;  /* 0x0001680000047ab9 */ /* 0x000fe40000000800 */
[----:B--2---:R-:W-:-:S07]  /*15d0*/  IMAD.U32 R93, RZ, RZ, UR4 ;  /* 0x00000004ff5d7e24 */ /* 0x004fce000f8e00ff */
.L_x_20:
[----:B------:R-:W-:Y:S01]  /*15e0*/  LOP3.LUT P2, RZ, R0, 0xff, RZ, 0xc0, !PT ;  /* 0x000000ff00ff7812 */ /* 0x000fe2000784c0ff */
[----:B------:R-:W-:Y:S01]  /*15f0*/  UMOV UR42, URZ ;  /* 0x0000003f002a7c82 */ /* 0x000fe20008000000 */
[----:B------:R-:W-:-:S11]  /*1600*/  PLOP3.LUT P0, PT, PT, PT, PT, 0x80, 0x0 ;  /* 0x000000000000781c */ /* 0x000fd60003f0f070 */
[----:B------:R-:W-:Y:S05]  /*1610*/  @!P2 BRA `(.L_x_22) ;  /* 0x0000003800d4a947 */ /* 0x000fea0003800000 */
[----:B------:R-:W-:Y:S01]  /*1620*/  ULDC UR4, c[0x0][0x28c] ;  /* 0x0000a30000047ab9 */ /* 0x000fe20000000800 */
[----:B------:R-:W-:Y:S01]  /*1630*/  LOP3.LUT R98, R22, 0x1, RZ, 0xfc, !PT ;  /* 0x0000000116627812 */ /* 0x000fe200078efcff */
[----:B------:R-:W-:Y:S01]  /*1640*/  UIADD3 UR4, UR4, 0x3f, URZ ;  /* 0x0000003f04047890 */ /* 0x000fe2000fffe03f */
[----:B------:R-:W-:Y:S01]  /*1650*/  LOP3.LUT R100, R19, 0x1, RZ, 0xfc, !PT ;  /* 0x0000000113647812 */ /* 0x000fe200078efcff */
[----:B------:R-:W-:Y:S01]  /*1660*/  IMAD.MOV.U32 R91, RZ, RZ, 0x1 ;  /* 0x00000001ff5b7424 */ /* 0x000fe200078e00ff */
[----:B------:R-:W-:Y:S01]  /*1670*/  ULDC.64 UR54, c[0x0][0x198] ;  /* 0x0000660000367ab9 */ /* 0x000fe20000000a00 */
[----:B------:R-:W-:Y:S01]  /*1680*/  USHF.R.S32.HI UR5, URZ, 0x1f, UR4 ;  /* 0x0000001f3f057899 */ /* 0x000fe20008011404 */
[----:B------:R-:W-:Y:S01]  /*1690*/  UMOV UR43, URZ ;  /* 0x0000003f002b7c82 */ /* 0x000fe20008000000 */
[----:B------:R-:W-:Y:S02]  /*16a0*/  UMOV UR48, URZ ;  /* 0x0000003f00307c82 */ /* 0x000fe40008000000 */
[----:B------:R-:W-:Y:S01]  /*16b0*/  ULEA.HI UR5, UR5, UR4, URZ, 0x6 ;  /* 0x0000000405057291 */ /* 0x000fe2000f8f303f */
[----:B------:R-:W-:Y:S01]  /*16c0*/  UMOV UR49, URZ ;  /* 0x0000003f00317c82 */ /* 0x000fe20008000000 */
[----:B------:R-:W-:-:S02]  /*16d0*/  UMOV UR42, URZ ;  /* 0x0000003f002a7c82 */ /* 0x000fc40008000000 */
[----:B------:R-:W-:-:S12]  /*16e0*/  USHF.R.S32.HI UR50, URZ, 0x6, UR5 ;  /* 0x000000063f327899 */ /* 0x000fd80008011405 */
.L_x_96:
[----:B------:R-:W-:Y:S01]  /*16f0*/  LOP3.LUT R0, R18, 0x80, RZ, 0xc0, !PT ;  /* 0x0000008012007812 */ /* 0x000fe200078ec0ff */
[----:B------:R-:W4:Y:S01]  /*1700*/  S2UR UR51, SR_CgaCtaId ;  /* 0x00000000003379c3 */ /* 0x000f220000008800 */
[----:B------:R-:W-:Y:S02]  /*1710*/  UMOV UR52, 0x400 ;  /* 0x0000040000347882 */ /* 0x000fe40000000000 */
[----:B------:R-:W-:-:S06]  /*1720*/  SHF.R.U32.HI R0, RZ, 0x7, R0 ;  /* 0x00000007ff007819 */ /* 0x000fcc0000011600 */
[----:B-1----:R-:W1:Y:S01]  /*1730*/  SHFL.IDX PT, R0, R0, RZ, 0x1f ;  /* 0x00001fff00007589 */ /* 0x002e6200000e0000 */
[----:B----4-:R-:W-:Y:S01]  /*1740*/  ULEA UR52, UR51, UR52, 0x18 ;  /* 0x0000003433347291 */ /* 0x010fe2000f8ec03f */
[----:B-1----:R-:W-:-:S13]  /*1750*/  R2UR UR4, R0 ;  /* 0x00000000000472ca */ /* 0x002fda00000e0000 */
[----:B------:R-:W-:-:S04]  /*1760*/  ULEA.HI UR5, UR4, UR4, URZ, 0x1 ;  /* 0x0000000404057291 */ /* 0x000fc8000f8f083f */
[----:B------:R-:W-:-:S04]  /*1770*/  ULOP3.LUT UR5, UR5, 0x7fffe, URZ, 0xc0, !UPT ;  /* 0x0007fffe05057892 */ /* 0x000fc8000f8ec03f */
[----:B------:R-:W-:-:S03]  /*1780*/  UIADD3 UR5, UR4, -UR5, URZ ;  /* 0x8000000504057290 */ /* 0x000fc6000fffe03f */
[----:B------:R-:W-:Y:S01]  /*1790*/  ULDC UR4, c[0x0][0x28c] ;  /* 0x0000a30000047ab9 */ /* 0x000fe20000000800 */
[----:B------:R-:W-:Y:S01]  /*17a0*/  ULEA UR5, UR5, UR52, 0xd ;  /* 0x0000003405057291 */ /* 0x000fe2000f8e683f */
[----:B------:R-:W-:-:S03]  /*17b0*/  ISETP.LT.AND P0, PT, RZ, UR4, PT ;  /* 0x00000004ff007c0c */ /* 0x000fc6000bf01270 */
[----:B------:R-:W-:-:S04]  /*17c0*/  UIADD3 UR5, UR5, 0x8400, URZ ;  /* 0x0000840005057890 */ /* 0x000fc8000fffe03f */
[----:B------:R-:W-:-:S04]  /*17d0*/  USHF.R.U32.HI UR5, URZ, 0x4, UR5 ;  /* 0x000000043f057899 */ /* 0x000fc80008011605 */
[----:B------:R-:W-:Y:S02]  /*17e0*/  ULOP3.LUT UR44, UR5, 0x3fff, URZ, 0xc0, !UPT ;  /* 0x00003fff052c7892 */ /* 0x000fe4000f8ec03f */
[----:B---3--:R-:W-:Y:S10]  /*17f0*/  @P0 BRA `(.L_x_23) ;  /* 0x0000000000400947 */ /* 0x008ff40003800000 */
[----:B------:R-:W-:Y:S01]  /*1800*/  MOV R0, 0x0 ;  /* 0x0000000000007802 */ /* 0x000fe20000000f00 */
[----:B------:R-:W-:Y:S01]  /*1810*/  ULDC.64 UR4, c[0x4][0x70] ;  /* 0x01001c0000047ab9 */ /* 0x000fe20000000a00 */
[----:B------:R-:W-:Y:S01]  /*1820*/  ULDC.64 UR6, c[0x4][0x8] ;  /* 0x0100020000067ab9 */ /* 0x000fe20000000a00 */
[----:B---3--:R-:W-:Y:S01]  /*1830*/  IMAD.U32 R4, RZ, RZ, UR4 ;  /* 0x00000004ff047e24 */ /* 0x008fe2000f8e00ff */
[----:B------:R1:W3:Y:S01]  /*1840*/  LDC.64 R14, c[0x4][R0] ;  /* 0x01000000000e7b82 */ /* 0x0002e20000000a00 */
[----:B------:R-:W-:Y:S01]  /*1850*/  IMAD.U32 R5, RZ, RZ, UR5 ;  /* 0x00000005ff057e24 */ /* 0x000fe2000f8e00ff */
[----:B------:R-:W-:Y:S01]  /*1860*/  ULDC.64 UR4, c[0x4][0x78] ;  /* 0x01001e0000047ab9 */ /* 0x000fe20000000a00 */
[----:B------:R-:W-:Y:S02]  /*1870*/  IMAD.U32 R10, RZ, RZ, UR6 ;  /* 0x00000006ff0a7e24 */ /* 0x000fe4000f8e00ff */
[----:B------:R-:W-:Y:S02]  /*1880*/  IMAD.U32 R6, RZ, RZ, UR4 ;  /* 0x00000004ff067e24 */ /* 0x000fe4000f8e00ff */
[----:B------:R-:W-:-:S02]  /*1890*/  IMAD.U32 R7, RZ, RZ, UR5 ;  /* 0x00000005ff077e24 */ /* 0x000fc4000f8e00ff */
[----:B------:R-:W-:Y:S02]  /*18a0*/  IMAD.U32 R11, RZ, RZ, UR7 ;  /* 0x00000007ff0b7e24 */ /* 0x000fe4000f8e00ff */
[----:B------:R-:W-:Y:S02]  /*18b0*/  IMAD.MOV.U32 R8, RZ, RZ, 0x1e1 ;  /* 0x000001e1ff087424 */ /* 0x000fe400078e00ff */
[----:B------:R-:W-:Y:S02]  /*18c0*/  IMAD.MOV.U32 R12, RZ, RZ, 0x1 ;  /* 0x00000001ff0c7424 */ /* 0x000fe400078e00ff */
[----:B-1----:R-:W-:-:S07]  /*18d0*/  IMAD.MOV.U32 R13, RZ, RZ, RZ ;  /* 0x000000ffff0d7224 */ /* 0x002fce00078e00ff */
[----:B------:R-:W-:-:S07]  /*18e0*/  LEPC R20, `(.L_x_23) ;  /* 0x000000001014794e */ /* 0x000fce0000000000 */
[----:B--23-5:R-:W-:Y:S05]  /*18f0*/  CALL.ABS.NOINC R14 ;  /* 0x000000000e007343 */ /* 0x02cfea0003c00000 */
.L_x_23:
[----:B------:R-:W-:-:S13]  /*1900*/  ISETP.NE.AND P0, PT, R98, 0x3, PT ;  /* 0x000000036200780c */ /* 0x000fda0003f05270 */
[----:B------:R-:W-:Y:S05]  /*1910*/  @!P0 BRA `(.L_x_24) ;  /* 0x0000000000048947 */ /* 0x000fea0003800000 */
[----:B------:R-:W-:Y:S01]  /*1920*/  BPT.TRAP 0x1 ;  /* 0x000000040000795c */ /* 0x000fe20000300000 */
.L_x_24:
[----:B------:R-:W-:Y:S02]  /*1930*/  IMAD.U32 R3, RZ, RZ, UR49 ;  /* 0x00000031ff037e24 */ /* 0x000fe4000f8e00ff */
[----:B------:R-:W-:-:S03]  /*1940*/  IMAD.U32 R0, RZ, RZ, UR48 ;  /* 0x00000030ff007e24 */ /* 0x000fc6000f8e00ff */
[----:B------:R-:W-:Y:S02]  /*1950*/  LEA R3, R3, UR52, 0x3 ;  /* 0x0000003403037c11 */ /* 0x000fe4000f8e18ff */
[----:B------:R-:W-:-:S04]  /*1960*/  SHF.L.U32 R0, R0, 0x1f, RZ ;  /* 0x0000001f00007819 */ /* 0x000fc800000006ff */
[----:B------:R1:W4:Y:S01]  /*1970*/  SYNCS.PHASECHK.TRANS64.TRYWAIT P1, [R3+URZ], R0 ;  /* 0x00000000030075a7 */ /* 0x000322000802017f */
[----:B------:R-:W-:Y:S05]  /*1980*/  @!P0 BRA `(.L_x_25) ;  /* 0x0000000000048947 */ /* 0x000fea0003800000 */
[----:B------:R-:W-:Y:S01]  /*1990*/  BPT.TRAP 0x1 ;  /* 0x000000040000795c */ /* 0x000fe20000300000 */
.L_x_25:
[----:B----4-:R-:W-:Y:S05]  /*19a0*/  @P1 BRA `(.L_x_26) ;  /* 0x0000000000081947 */ /* 0x010fea0003800000 */
[----:B------:R-:W4:Y:S02]  /*19b0*/  SYNCS.PHASECHK.TRANS64.TRYWAIT P1, [R3+URZ], R0 ;  /* 0x00000000030075a7 */ /* 0x000f24000802017f */
[----:B----4-:R-:W-:Y:S05]  /*19c0*/  @!P1 BRA `(.L_x_27) ;  /* 0x0000006000749947 */ /* 0x010fea0003800000 */
.L_x_26:
[----:B------:R-:W-:-:S04]  /*19d0*/  UISETP.LT.AND UP0, UPT, UR50, 0x1, UPT ;  /* 0x000000013200788c */ /* 0x000fc8000bf01270 */
[----:B------:R-:W-:-:S06]  /*19e0*/  USEL UR4, UR50, 0x1, UP0 ;  /* 0x0000000132047887 */ /* 0x000fcc0008000000 */
[----:B-1--4-:R-:W-:Y:S01]  /*19f0*/  IMAD.U32 R0, RZ, RZ, UR4 ;  /* 0x00000004ff007e24 */ /* 0x012fe2000f8e00ff */
[----:B------:R-:W-:Y:S05]  /*1a00*/  WARPSYNC.ALL ;  /* 0x0000000000007948 */ /* 0x000fea0003800000 */
[----:B------:R-:W-:-:S04]  /*1a10*/  IADD3 R0, -R0, UR50, RZ ;  /* 0x0000003200007c10 */ /* 0x000fc8000fffe1ff */
[----:B------:R-:W-:Y:S01]  /*1a20*/  ISETP.GE.AND P1, PT, R0, 0x1, PT ;  /* 0x000000010000780c */ /* 0x000fe20003f26270 */
[----:B------:R-:W-:Y:S01]  /*1a30*/  UIADD3 UR4, UR52, 0x28400, URZ ;  /* 0x0002840034047890 */ /* 0x000fe2000fffe03f */
[----:B------:R-:W-:Y:S01]  /*1a40*/  WARPGROUP.ARRIVE ;  /* 0x00000000000079c5 */ /* 0x000fe20000000000 */
[----:B------:R-:W-:Y:S01]  /*1a50*/  UMOV UR9, 0x40000040 ;  /* 0x4000004000097882 */ /* 0x000fe20000000000 */
[----:B------:R-:W-:Y:S01]  /*1a60*/  UMOV UR11, 0x40000040 ;  /* 0x40000040000b7882 */ /* 0x000fe20000000000 */
[----:B------:R-:W-:-:S04]  /*1a70*/  USHF.R.U32.HI UR4, URZ, 0x4, UR4 ;  /* 0x000000043f047899 */ /* 0x000fc80008011604 */
[----:B------:R-:W-:Y:S02]  /*1a80*/  ULOP3.LUT UR5, UR4, 0x3fff, URZ, 0xc0, !UPT ;  /* 0x00003fff04057892 */ /* 0x000fe4000f8ec03f */
[----:B------:R-:W-:Y:S02]  /*1a90*/  ULOP3.LUT UR4, UR44, 0x10000, URZ, 0xfc, !UPT ;  /* 0x000100002c047892 */ /* 0x000fe4000f8efc3f */
[----:B------:R-:W-:Y:S02]  /*1aa0*/  ULOP3.LUT UR5, UR5, 0x10000, URZ, 0xfc, !UPT ;  /* 0x0001000005057892 */ /* 0x000fe4000f8efc3f */
[----:B------:R-:W-:Y:S02]  /*1ab0*/  ULEA UR7, UR49, UR4, 0xb ;  /* 0x0000000431077291 */ /* 0x000fe4000f8e583f */
[----:B------:R-:W-:Y:S02]  /*1ac0*/  ULEA UR6, UR49, UR5, 0x9 ;  /* 0x0000000531067291 */ /* 0x000fe4000f8e483f */
[----:B------:R-:W-:-:S03]  /*1ad0*/  UIADD3 UR12, UR7, 0x400, URZ ;  /* 0x00000400070c7890 */ /* 0x000fc6000fffe03f */
[----:B------:R-:W-:Y:S02]  /*1ae0*/  UMOV UR8, UR7 ;  /* 0x0000000700087c82 */ /* 0x000fe40008000000 */
[----:B------:R-:W-:Y:S02]  /*1af0*/  UMOV UR10, UR6 ;  /* 0x00000006000a7c82 */ /* 0x000fe40008000000 */
[----:B------:R-:W-:Y:S01]  /*1b00*/  HGMMA.64x64x16.F32.BF16 R56, gdesc[UR8], RZ, !UPT, gsb0 ;  /* 0x00e00000083879f0 */ /* 0x000fe2000c0018ff */
[----:B------:R-:W-:Y:S01]  /*1b10*/  UMOV UR8, UR12 ;  /* 0x0000000c00087c82 */ /* 0x000fe20008000000 */
[----:B------:R-:W-:Y:S01]  /*1b20*/  UMOV UR9, 0x40000040 ;  /* 0x4000004000097882 */ /* 0x000fe20000000000 */
[----:B------:R-:W-:Y:S01]  /*1b30*/  UIADD3 UR12, UR7, 0x402, URZ ;  /* 0x00000402070c7890 */ /* 0x000fe2000fffe03f */
[----:B------:R-:W-:Y:S02]  /*1b40*/  WARPGROUP.DEPBAR.LE gsb0, 0x0 ;  /* 0x00008000000079c5 */ /* 0x000fe40000010000 */
[----:B------:R-:W-:-:S06]  /*1b50*/  WARPGROUP.ARRIVE ;  /* 0x00000000000079c5 */ /* 0x000fcc0000000000 */
[----:B------:R-:W-:Y:S01]  /*1b60*/  HGMMA.64x64x16.F32.BF16 R24, gdesc[UR8], RZ, !UPT, gsb0 ;  /* 0x00e00000081879f0 */ /* 0x000fe2000c0018ff */
[----:B------:R-:W-:Y:S02]  /*1b70*/  UIADD3 UR8, UR7, 0x2, URZ ;  /* 0x0000000207087890 */ /* 0x000fe4000fffe03f */
[----:B------:R-:W-:Y:S01]  /*1b80*/  UIADD3 UR10, UR6, 0x2, URZ ;  /* 0x00000002060a7890 */ /* 0x000fe2000fffe03f */
[----:B------:R-:W-:Y:S01]  /*1b90*/  UMOV UR9, 0x40000040 ;  /* 0x4000004000097882 */ /* 0x000fe20000000000 */
[----:B------:R-:W-:Y:S01]  /*1ba0*/  UMOV UR11, 0x40000040 ;  /* 0x40000040000b7882 */ /* 0x000fe20000000000 */
[----:B------:R-:W-:Y:S02]  /*1bb0*/  WARPGROUP.DEPBAR.LE gsb0, 0x0 ;  /* 0x00008000000079c5 */ /* 0x000fe40000010000 */
[----:B------:R-:W-:-:S06]  /*1bc0*/  WARPGROUP.ARRIVE ;  /* 0x00000000000079c5 */ /* 0x000fcc0000000000 */
[----:B------:R-:W-:Y:S01]  /*1bd0*/  HGMMA.64x64x16.F32.BF16 R56, gdesc[UR8], R56, gsb0 ;  /* 0x00e00000083879f0 */ /* 0x000fe20008001838 */
[----:B------:R-:W-:Y:S01]  /*1be0*/  UMOV UR8, UR12 ;  /* 0x0000000c00087c82 */ /* 0x000fe20008000000 */
[----:B------:R-:W-:Y:S01]  /*1bf0*/  UMOV UR9, 0x40000040 ;  /* 0x4000004000097882 */ /* 0x000fe20000000000 */
[----:B------:R-:W-:Y:S01]  /*1c00*/  UIADD3 UR12, UR7, 0x404, URZ ;  /* 0x00000404070c7890 */ /* 0x000fe2000fffe03f */
[----:B------:R-:W-:Y:S02]  /*1c10*/  WARPGROUP.DEPBAR.LE gsb0, 0x0 ;  /* 0x00008000000079c5 */ /* 0x000fe40000010000 */
[----:B------:R-:W-:-:S06]  /*1c20*/  WARPGROUP.ARRIVE ;  /* 0x00000000000079c5 */ /* 0x000fcc0000000000 */
[----:B------:R-:W-:Y:S01]  /*1c30*/  HGMMA.64x64x16.F32.BF16 R24, gdesc[UR8], R24, gsb0 ;  /* 0x00e00000081879f0 */ /* 0x000fe20008001818 */
        /* <DEDUP_REMOVED lines=9> */
[----:B------:R-:W-:Y:S02]  /*1cd0*/  WARPGROUP.DEPBAR.LE gsb0, 0x0 ;  /* 0x00008000000079c5 */ /* 0x000fe40000010000 */
[----:B------:R-:W-:-:S06]  /*1ce0*/  WARPGROUP.ARRIVE ;  /* 0x00000000000079c5 */ /* 0x000fcc0000000000 */
[----:B------:R-:W-:Y:S01]  /*1cf0*/  HGMMA.64x64x16.F32.BF16 R24, gdesc[UR8], R24, gsb0 ;  /* 0x00e00000081879f0 */ /* 0x000fe20008001818 */
[----:B------:R-:W-:Y:S02]  /*1d00*/  UIADD3 UR8, UR7, 0x6, URZ ;  /* 0x0000000607087890 */ /* 0x000fe4000fffe03f */
[----:B------:R-:W-:Y:S01]  /*1d10*/  UIADD3 UR10, UR6, 0x6, URZ ;  /* 0x00000006060a7890 */ /* 0x000fe2000fffe03f */
[----:B------:R-:W-:Y:S01]  /*1d20*/  UMOV UR9, 0x40000040 ;  /* 0x4000004000097882 */ /* 0x000fe20000000000 */
[----:B------:R-:W-:Y:S01]  /*1d30*/  UMOV UR11, 0x40000040 ;  /* 0x40000040000b7882 */ /* 0x000fe20000000000 */
[----:B------:R-:W-:Y:S01]  /*1d40*/  UIADD3 UR7, UR7, 0x406, URZ ;  /* 0x0000040607077890 */ /* 0x000fe2000fffe03f */
[----:B------:R-:W-:Y:S02]  /*1d50*/  WARPGROUP.DEPBAR.LE gsb0, 0x0 ;  /* 0x00008000000079c5 */ /* 0x000fe40000010000 */
[----:B------:R-:W-:-:S06]  /*1d60*/  WARPGROUP.ARRIVE ;  /* 0x00000000000079c5 */ /* 0x000fcc0000000000 */
[----:B------:R-:W-:Y:S01]  /*1d70*/  HGMMA.64x64x16.F32.BF16 R56, gdesc[UR8], R56, gsb0 ;  /* 0x00e00000083879f0 */ /* 0x000fe20008001838 */
[----:B------:R-:W-:Y:S01]  /*1d80*/  UMOV UR8, UR7 ;  /* 0x0000000700087c82 */ /* 0x000fe20008000000 */
[----:B------:R-:W-:Y:S01]  /*1d90*/  UMOV UR9, 0x40000040 ;  /* 0x4000004000097882 */ /* 0x000fe20000000000 */
[----:B------:R-:W-:Y:S02]  /*1da0*/  WARPGROUP.DEPBAR.LE gsb0, 0x0 ;  /* 0x00008000000079c5 */ /* 0x000fe40000010000 */
[----:B------:R-:W-:-:S06]  /*1db0*/  WARPGROUP.ARRIVE ;  /* 0x00000000000079c5 */ /* 0x000fcc0000000000 */
[----:B------:R-:W-:Y:S03]  /*1dc0*/  HGMMA.64x64x16.F32.BF16 R24, gdesc[UR8], R24, gsb0 ;  /* 0x00e00000081879f0 */ /* 0x000fe60008001818 */
[----:B------:R-:W-:Y:S02]  /*1dd0*/  WARPGROUP.DEPBAR.LE gsb0, 0x0 ;  /* 0x00008000000079c5 */ /* 0x000fe40000010000 */
[----:B------:R-:W-:Y:S05]  /*1de0*/  @!P1 BRA `(.L_x_28) ;  /* 0x0000000400709947 */ /* 0x000fea0003800000 */
[----:B------:R-:W-:Y:S02]  /*1df0*/  UIADD3 UR6, UR49, 0x1, URZ ;  /* 0x0000000131067890 */ /* 0x000fe4000fffe03f */
[----:B------:R-:W-:Y:S02]  /*1e00*/  IMAD.U32 R3, RZ, RZ, UR49 ;  /* 0x00000031ff037e24 */ /* 0x000fe4000f8e00ff */
[----:B------:R-:W-:-:S04]  /*1e10*/  UISETP.NE.AND UP0, UPT, UR6, 0x4, UPT ;  /* 0x000000040600788c */ /* 0x000fc8000bf05270 */
[----:B------:R-:W-:Y:S02]  /*1e20*/  USEL UR7, URZ, 0x1, UP0 ;  /* 0x000000013f077887 */ /* 0x000fe40008000000 */
[----:B------:R-:W-:Y:S02]  /*1e30*/  USEL UR6, UR6, URZ, UP0 ;  /* 0x0000003f06067287 */ /* 0x000fe40008000000 */
[----:B------:R-:W-:-:S06]  /*1e40*/  ULOP3.LUT UR7, UR48, UR7, URZ, 0x3c, !UPT ;  /* 0x0000000730077292 */ /* 0x000fcc000f8e3c3f */
[----:B------:R-:W-:-:S07]  /*1e50*/  IMAD.U32 R6, RZ, RZ, UR7 ;  /* 0x00000007ff067e24 */ /* 0x000fce000f8e00ff */
.L_x_35:
[----:B------:R-:W-:Y:S05]  /*1e60*/  @!P0 BRA `(.L_x_29) ;  /* 0x0000000000048947 */ /* 0x000fea0003800000 */
[----:B------:R-:W-:Y:S01]  /*1e70*/  BPT.TRAP 0x1 ;  /* 0x000000040000795c */ /* 0x000fe20000300000 */
.L_x_29:
[----:B------:R-:W-:Y:S01]  /*1e80*/  ULEA UR7, UR6, UR52, 0x3 ;  /* 0x0000003406077291 */ /* 0x000fe2000f8e183f */
[----:B---3--:R-:W-:-:S08]  /*1e90*/  SHF.L.U32 R4, R6, 0x1f, RZ ;  /* 0x0000001f06047819 */ /* 0x008fd000000006ff */
[----:B------:R1:W3:Y:S01]  /*1ea0*/  SYNCS.PHASECHK.TRANS64.TRYWAIT P1, [UR7], R4 ;  /* 0x00000004ff0075a7 */ /* 0x0002e20008020147 */
[----:B------:R-:W-:Y:S05]  /*1eb0*/  @!P0 BRA `(.L_x_30) ;  /* 0x0000000000048947 */ /* 0x000fea0003800000 */
[----:B------:R-:W-:Y:S01]  /*1ec0*/  BPT.TRAP 0x1 ;  /* 0x000000040000795c */ /* 0x000fe20000300000 */
.L_x_30:
[----:B---3--:R-:W-:Y:S05]  /*1ed0*/  @P1 BRA `(.L_x_31) ;  /* 0x0000000000081947 */ /* 0x008fea0003800000 */
[----:B------:R-:W3:Y:S02]  /*1ee0*/  SYNCS.PHASECHK.TRANS64.TRYWAIT P1, [UR7], R4 ;  /* 0x00000004ff0075a7 */ /* 0x000ee40008020147 */
[----:B---3--:R-:W-:Y:S05]  /*1ef0*/  @!P1 BRA `(.L_x_32) ;  /* 0x0000005c003c9947 */ /* 0x008fea0003800000 */
.L_x_31:
[----:B------:R-:W-:Y:S01]  /*1f00*/  ULEA UR7, UR6, UR5, 0x9 ;  /* 0x0000000506077291 */ /* 0x000fe2000f8e483f */
[----:B------:R-:W-:Y:S01]  /*1f10*/  WARPGROUP.ARRIVE ;  /* 0x00000000000079c5 */ /* 0x000fe20000000000 */
[----:B------:R-:W-:Y:S01]  /*1f20*/  ULEA UR12, UR6, UR4, 0xb ;  /* 0x00000004060c7291 */ /* 0x000fe2000f8e583f */
[----:B------:R-:W-:Y:S01]  /*1f30*/  UMOV UR11, 0x40000040 ;  /* 0x40000040000b7882 */ /* 0x000fe20000000000 */
[----:B------:R-:W-:Y:S02]  /*1f40*/  UMOV UR9, 0x40000040 ;  /* 0x4000004000097882 */ /* 0x000fe40000000000 */
[----:B------:R-:W-:Y:S01]  /*1f50*/  UIADD3 UR13, UR12, 0x400, URZ ;  /* 0x000004000c0d7890 */ /* 0x000fe2000fffe03f */
[----:B------:R-:W-:Y:S02]  /*1f60*/  UMOV UR10, UR7 ;  /* 0x00000007000a7c82 */ /* 0x000fe40008000000 */
[----:B------:R-:W-:Y:S02]  /*1f70*/  UMOV UR8, UR12 ;  /* 0x0000000c00087c82 */ /* 0x000fe40008000000 */
[----:B------:R-:W-:Y:S01]  /*1f80*/  HGMMA.64x64x16.F32.BF16 R56, gdesc[UR8], R56, gsb0 ;  /* 0x00e00000083879f0 */ /* 0x000fe20008001838 */
[----:B------:R-:W-:Y:S01]  /*1f90*/  UMOV UR9, 0x40000040 ;  /* 0x4000004000097882 */ /* 0x000fe20000000000 */
[----:B------:R-:W-:Y:S01]  /*1fa0*/  UMOV UR8, UR13 ;  /* 0x0000000d00087c82 */ /* 0x000fe20008000000 */
[----:B------:R-:W-:Y:S01]  /*1fb0*/  UIADD3 UR13, UR12, 0x402, URZ ;  /* 0x000004020c0d7890 */ /* 0x000fe2000fffe03f */
[----:B------:R-:W-:-:S02]  /*1fc0*/  WARPGROUP.DEPBAR.LE gsb0, 0x0 ;  /* 0x00008000000079c5 */ /* 0x000fc40000010000 */
        /* <DEDUP_REMOVED lines=42> */
[----:B------:R-:W-:Y:S01]  /*2270*/  BPT.TRAP 0x1 ;  /* 0x000000040000795c */ /* 0x000fe20000300000 */
.L_x_33:
[----:B------:R-:W-:-:S13]  /*2280*/  ISETP.NE.AND P1, PT, R89, RZ, PT ;  /* 0x000000ff5900720c */ /* 0x000fda0003f25270 */
[----:B-1-3--:R-:W-:-:S05]  /*2290*/  @P1 LEA R4, R3, UR52, 0x3 ;  /* 0x0000003403041c11 */ /* 0x00afca000f8e18ff */
[----:B------:R-:W-:-:S05]  /*22a0*/  @P1 VIADD R5, R4, 0x20 ;  /* 0x0000002004051836 */ /* 0x000fca0000000000 */
[----:B------:R-:W-:-:S04]  /*22b0*/  @P1 PRMT R5, R88, 0x654, R5 ;  /* 0x0000065458051816 */ /* 0x000fc80000000005 */
[----:B------:R1:W-:Y:S01]  /*22c0*/  @P1 SYNCS.ARRIVE.TRANS64.RED.A1T0 RZ, [R5+URZ], RZ ;  /* 0x000000ff05ff19a7 */ /* 0x0003e2000810043f */
[----:B------:R-:W-:-:S13]  /*22d0*/  ISETP.GT.U32.AND P1, PT, R22, 0x1, PT ;  /* 0x000000011600780c */ /* 0x000fda0003f24070 */
[----:B-1----:R-:W-:Y:S05]  /*22e0*/  @P1 BRA `(.L_x_34) ;  /* 0x0000000000041947 */ /* 0x002fea0003800000 */
[----:B------:R-:W-:Y:S01]  /*22f0*/  BPT.TRAP 0x1 ;  /* 0x000000040000795c */ /* 0x000fe20000300000 */
.L_x_34:
[----:B------:R-:W-:Y:S01]  /*2300*/  UIADD3 UR6, UR6, 0x1, URZ ;  /* 0x0000000106067890 */ /* 0x000fe2000fffe03f */
[C---:B------:R-:W-:Y:S01]  /*2310*/  ISETP.GT.AND P2, PT, R0.reuse, 0x1, PT ;  /* 0x000000010000780c */ /* 0x040fe20003f44270 */
[----:B------:R-:W-:Y:S02]  /*2320*/  VIADD R3, R3, 0x1 ;  /* 0x0000000103037836 */ /* 0x000fe40000000000 */
[----:B------:R-:W-:Y:S01]  /*2330*/  UISETP.NE.AND UP0, UPT, UR6, 0x4, UPT ;  /* 0x000000040600788c */ /* 0x000fe2000bf05270 */
[----:B------:R-:W-:Y:S02]  /*2340*/  VIADD R0, R0, 0xffffffff ;  /* 0xffffffff00007836 */ /* 0x000fe40000000000 */
[C---:B------:R-:W-:Y:S01]  /*2350*/  ISETP.NE.AND P1, PT, R3.reuse, 0x4, PT ;  /* 0x000000040300780c */ /* 0x040fe20003f25270 */
[----:B------:R-:W-:Y:S02]  /*2360*/  USEL UR7, URZ, 0x1, UP0 ;  /* 0x000000013f077887 */ /* 0x000fe40008000000 */
[----:B------:R-:W-:Y:S01]  /*2370*/  USEL UR6, UR6, URZ, UP0 ;  /* 0x0000003f06067287 */ /* 0x000fe20008000000 */
[----:B------:R-:W-:-:S03]  /*2380*/  SEL R3, R3, RZ, P1 ;  /* 0x000000ff03037207 */ /* 0x000fc60000800000 */
[----:B------:R-:W-:Y:S01]  /*2390*/  LOP3.LUT R6, R6, UR7, RZ, 0x3c, !PT ;  /* 0x0000000706067c12 */ /* 0x000fe2000f8e3cff */
[----:B------:R-:W-:Y:S07]  /*23a0*/  @P2 BRA `(.L_x_35) ;  /* 0xfffffff800ac2947 */ /* 0x000fee000383ffff */
.L_x_28:
[----:B------:R-:W1:Y:S02]  /*23b0*/  LDC R0, c[0x0][0x28c] ;  /* 0x0000a300ff007b82 */ /* 0x000e640000000800 */
[----:B-1----:R-:W-:-:S13]  /*23c0*/  ISETP.GE.AND P1, PT, R0, 0x1, PT ;  /* 0x000000010000780c */ /* 0x002fda0003f26270 */
[----:B------:R-:W-:Y:S05]  /*23d0*/  @!P1 BRA `(.L_x_36) ;  /* 0x0000000000449947 */ /* 0x000fea0003800000 */
[----:B------:R-:W-:Y:S05]  /*23e0*/  @!P0 BRA `(.L_x_37) ;  /* 0x0000000000048947 */ /* 0x000fea0003800000 */
[----:B------:R-:W-:Y:S01]  /*23f0*/  BPT.TRAP 0x1 ;  /* 0x000000040000795c */ /* 0x000fe20000300000 */
.L_x_37:
[----:B------:R-:W-:Y:S01]  /*2400*/  ISETP.NE.AND P0, PT, R89, RZ, PT ;  /* 0x000000ff5900720c */ /* 0x000fe20003f05270 */
[----:B------:R-:W-:Y:S01]  /*2410*/  UISETP.LT.AND UP1, UPT, UR50, 0x1, UPT ;  /* 0x000000013200788c */ /* 0x000fe2000bf21270 */
[----:B------:R-:W-:-:S11]  /*2420*/  IMAD.U32 R3, RZ, RZ, UR52 ;  /* 0x00000034ff037e24 */ /* 0x000fd6000f8e00ff */
[----:B------:R-:W-:-:S05]  /*2430*/  VOTEU.ANY UP0, P0 ;  /* 0x00000000003f7886 */ /* 0x000fca0000000100 */
[----:B------:R-:W-:-:S04]  /*2440*/  @UP0 USEL UR4, UR50, 0x1, UP1 ;  /* 0x0000000132040887 */ /* 0x000fc80008800000 */
[----:B------:R-:W-:-:S06]  /*2450*/  @UP0 UIADD3 UR4, UR49, UR50, -UR4 ;  /* 0x0000003231040290 */ /* 0x000fcc000fffe804 */
[----:B------:R-:W-:-:S04]  /*2460*/  IMAD.U32 R0, RZ, RZ, UR4 ;  /* 0x00000004ff007e24 */ /* 0x000fc8000f8e00ff */
[----:B------:R-:W-:-:S05]  /*2470*/  @P0 IMAD.SHL.U32 R0, R0, 0x8, RZ ;  /* 0x0000000800000824 */ /* 0x000fca00078e00ff */
[----:B------:R-:W-:-:S04]  /*2480*/  @P0 LOP3.LUT R0, R0, 0x18, RZ, 0xc0, !PT ;  /* 0x0000001800000812 */ /* 0x000fc800078ec0ff */
[----:B------:R-:W-:-:S04]  /*2490*/  @P0 IADD3 R3, R3, 0x20, R0 ;  /* 0x0000002003030810 */ /* 0x000fc80007ffe000 */
[----:B------:R-:W-:-:S04]  /*24a0*/  @P0 PRMT R3, R88, 0x654, R3 ;  /* 0x0000065458030816 */ /* 0x000fc80000000003 */
[----:B------:R1:W-:Y:S01]  /*24b0*/  @P0 SYNCS.ARRIVE.TRANS64.RED.A1T0 RZ, [R3+URZ], RZ ;  /* 0x000000ff03ff09a7 */ /* 0x0003e2000810043f */
[----:B------:R-:W-:-:S13]  /*24c0*/  ISETP.GT.U32.AND P0, PT, R22, 0x1, PT ;  /* 0x000000011600780c */ /* 0x000fda0003f04070 */
[----:B-1----:R-:W-:Y:S05]  /*24d0*/  @P0 BRA `(.L_x_36) ;  /* 0x0000000000040947 */ /* 0x002fea0003800000 */
[----:B------:R-:W-:Y:S01]  /*24e0*/  BPT.TRAP 0x1 ;  /* 0x000000040000795c */ /* 0x000fe20000300000 */
.L_x_36:
[----:B------:R-:W-:Y:S01]  /*24f0*/  UIADD3 UR4, UR52, 0x200, URZ ;  /* 0x0000020034047890 */ /* 0x000fe2000fffe03f */
[----:B------:R-:W-:Y:S02]  /*2500*/  R2UR UR46, R23 ;  /* 0x00000000172e72ca */ /* 0x000fe400000e0000 */
[----:B------:R-:W-:Y:S01]  /*2510*/  R2UR UR45, R94 ;  /* 0x000000005e2d72ca */ /* 0x000fe200000e0000 */
[----:B------:R-:W-:-:S06]  /*2520*/  ULOP3.LUT UP0, URZ, UR4, 0x1bf, URZ, 0xc0, !UPT ;  /* 0x000001bf043f7892 */ /* 0x000fcc000f80c03f */
[----:B------:R-:W-:-:S04]  /*2530*/  PLOP3.LUT P0, PT, PT, PT, UP0, 0x80, 0x0 ;  /* 0x000000000000781c */ /* 0x000fc80003f0f008 */
[----:B------:R-:W-:Y:S02]  /*2540*/  USHF.L.U32 UR46, UR46, 0x8, URZ ;  /* 0x000000082e2e7899 */ /* 0x000fe4000800063f */
[----:B------:R-:W-:-:S07]  /*2550*/  USHF.L.U32 UR45, UR45, 0x6, URZ ;  /* 0x000000062d2d7899 */ /* 0x000fce000800063f */
[----:B------:R-:W-:Y:S05]  /*2560*/  @!P0 BRA `(.L_x_38) ;  /* 0x00000000007c8947 */ /* 0x000fea0003800000 */
        /* <DEDUP_REMOVED lines=16> */
.L_x_39:
[----:B------:R1:W2:Y:S01]  /*2670*/  LDC.64 R14, c[0x4][R23] ;  /* 0x01000000170e7b82 */ /* 0x0002a20000000a00 */
[----:B------:R-:W-:Y:S01]  /*2680*/  ULDC.64 UR4, c[0x4][0x80] ;  /* 0x0100200000047ab9 */ /* 0x000fe20000000a00 */
[----:B------:R-:W-:Y:S01]  /*2690*/  ULDC.64 UR6, c[0x4][0x10] ;  /* 0x0100040000067ab9 */ /* 0x000fe20000000a00 */
[----:B------:R-:W-:Y:S02]  /*26a0*/  IMAD.U32 R4, RZ, RZ, UR4 ;  /* 0x00000004ff047e24 */ /* 0x000fe4000f8e00ff */
        /* <DEDUP_REMOVED lines=10> */
[----:B--2---:R-:W-:Y:S05]  /*2750*/  CALL.ABS.NOINC R14 ;  /* 0x000000000e007343 */ /* 0x004fea0003c00000 */
.L_x_38:
[----:B------:R-:W-:Y:S02]  /*2760*/  ULDC.64 UR4, c[0x0][0x590] ;  /* 0x0001640000047ab9 */ /* 0x000fe40000000a00 */
[----:B------:R-:W-:Y:S02]  /*2770*/  IMAD.U32 R106, RZ, RZ, UR4 ;  /* 0x00000004ff6a7e24 */ /* 0x000fe4000f8e00ff */
[----:B------:R-:W-:-:S03]  /*2780*/  IMAD.U32 R108, RZ, RZ, UR5 ;  /* 0x00000005ff6c7e24 */ /* 0x000fc6000f8e00ff */
[----:B------:R-:W-:-:S04]  /*2790*/  ISETP.NE.U32.AND P2, PT, R106, RZ, PT ;  /* 0x000000ff6a00720c */ /* 0x000fc80003f45070 */
[----:B------:R-:W-:-:S13]  /*27a0*/  ISETP.NE.AND.EX P2, PT, R108, RZ, PT, P2 ;  /* 0x000000ff6c00720c */ /* 0x000fda0003f45320 */
[----:B------:R-:W-:Y:S05]  /*27b0*/  @!P2 BRA `(.L_x_40) ;  /* 0x000000000034a947 */ /* 0x000fea0003800000 */
[----:B------:R-:W-:Y:S02]  /*27c0*/  ULDC.64 UR4, c[0x0][0x588] ;  /* 0x0001620000047ab9 */ /* 0x000fe40000000a00 */
[----:B------:R-:W-:-:S04]  /*27d0*/  ISETP.NE.U32.AND P0, PT, RZ, UR4, PT ;  /* 0x00000004ff007c0c */ /* 0x000fc8000bf05070 */
[----:B------:R-:W-:-:S13]  /*27e0*/  ISETP.NE.AND.EX P0, PT, RZ, UR5, PT, P0 ;  /* 0x00000005ff007c0c */ /* 0x000fda000bf05300 */
[----:B------:R-:W-:Y:S05]  /*27f0*/  @!P0 BRA `(.L_x_41) ;  /* 0x0000000000188947 */ /* 0x000fea0003800000 */
[----:B---3--:R-:W1:Y:S01]  /*2800*/  LDC.64 R4, c[0x0][0x588] ;  /* 0x00016200ff047b82 */ /* 0x008e620000000a00 */
[----:B------:R-:W-:-:S04]  /*2810*/  IMAD R3, R106, UR47, RZ ;  /* 0x0000002f6a037c24 */ /* 0x000fc8000f8e02ff */
[----:B-1----:R-:W-:-:S05]  /*2820*/  IMAD.WIDE R4, R3, 0x4, R4 ;  /* 0x0000000403047825 */ /* 0x002fca00078e0204 */
[----:B-----5:R1:W5:Y:S01]  /*2830*/  LDG.E R92, desc[UR40][R4.64] ;  /* 0x00000028045c7981 */ /* 0x020362000c1e1900 */
[----:B------:R-:W-:Y:S01]  /*2840*/  IMAD.MOV.U32 R90, RZ, RZ, 0x1 ;  /* 0x00000001ff5a7424 */ /* 0x000fe200078e00ff */
[----:B------:R-:W-:Y:S06]  /*2850*/  BRA `(.L_x_40) ;  /* 0x00000000000c7947 */ /* 0x000fec0003800000 */
.L_x_41:
[----:B------:R-:W-:Y:S01]  /*2860*/  ULDC UR4, c[0x0][0x580] ;  /* 0x0001600000047ab9 */ /* 0x000fe20000000800 */
[----:B------:R-:W-:Y:S02]  /*2870*/  IMAD.MOV.U32 R90, RZ, RZ, 0x1 ;  /* 0x00000001ff5a7424 */ /* 0x000fe400078e00ff */
[----:B-----5:R-:W-:-:S07]  /*2880*/  IMAD.U32 R92, RZ, RZ, UR4 ;  /* 0x00000004ff5c7e24 */ /* 0x020fce000f8e00ff */
.L_x_40:
[----:B------:R-:W4:Y:S02]  /*2890*/  LDC.64 R6, c[0x0][0x5b0] ;  /* 0x00016c00ff067b82 */ /* 0x000f240000000a00 */
[----:B----4-:R-:W-:-:S04]  /*28a0*/  ISETP.NE.U32.AND P0, PT, R6, RZ, PT ;  /* 0x000000ff0600720c */ /* 0x010fc80003f05070 */
[----:B------:R-:W-:-:S13]  /*28b0*/  ISETP.NE.AND.EX P0, PT, R7, RZ, PT, P0 ;  /* 0x000000ff0700720c */ /* 0x000fda0003f05300 */
[----:B------:R-:W-:Y:S05]  /*28c0*/  @!P0 BRA `(.L_x_42) ;  /* 0x00000000002c8947 */ /* 0x000fea0003800000 */
[----:B------:R-:W-:Y:S02]  /*28d0*/  ULDC.64 UR4, c[0x0][0x5a8] ;  /* 0x00016a0000047ab9 */ /* 0x000fe40000000a00 */
[----:B------:R-:W-:-:S04]  /*28e0*/  ISETP.NE.U32.AND P0, PT, RZ, UR4, PT ;  /* 0x00000004ff007c0c */ /* 0x000fc8000bf05070 */
[----:B------:R-:W-:-:S13]  /*28f0*/  ISETP.NE.AND.EX P0, PT, RZ, UR5, PT, P0 ;  /* 0x00000005ff007c0c */ /* 0x000fda000bf05300 */
[----:B------:R-:W-:Y:S05]  /*2900*/  @!P0 BRA `(.L_x_43) ;  /* 0x0000000000148947 */ /* 0x000fea0003800000 */
[----:B-1-3--:R-:W1:Y:S01]  /*2910*/  LDC.64 R4, c[0x0][0x5a8] ;  /* 0x00016a00ff047b82 */ /* 0x00ae620000000a00 */
[----:B------:R-:W-:-:S04]  /*2920*/  IMAD R3, R6, UR47, RZ ;  /* 0x0000002f06037c24 */ /* 0x000fc8000f8e02ff */
[----:B-1----:R-:W-:-:S05]  /*2930*/  IMAD.WIDE R4, R3, 0x4, R4 ;  /* 0x0000000403047825 */ /* 0x002fca00078e0204 */
[----:B--2--5:R4:W5:Y:S01]  /*2940*/  LDG.E R93, desc[UR40][R4.64] ;  /* 0x00000028045d7981 */ /* 0x024962000c1e1900 */
[----:B------:R-:W-:Y:S05]  /*2950*/  BRA `(.L_x_42) ;  /* 0x0000000000087947 */ /* 0x000fea0003800000 */
.L_x_43:
[----:B------:R-:W-:Y:S02]  /*2960*/  ULDC UR4, c[0x0][0x5a0] ;  /* 0x0001680000047ab9 */ /* 0x000fe40000000800 */
[----:B--2--5:R-:W-:-:S07]  /*2970*/  IMAD.U32 R93, RZ, RZ, UR4 ;  /* 0x00000004ff5d7e24 */ /* 0x024fce000f8e00ff */
.L_x_42:
[----:B------:R-:W-:Y:S01]  /*2980*/  ULDC.64 UR4, c[0x0][0x588] ;  /* 0x0001620000047ab9 */ /* 0x000fe20000000a00 */
[----:B------:R-:W-:Y:S01]  /*2990*/  ISETP.NE.U32.AND P1, PT, R106, RZ, PT ;  /* 0x000000ff6a00720c */ /* 0x000fe20003f25070 */
[----:B------:R-:W-:Y:S02]  /*29a0*/  UISETP.NE.U32.AND UP0, UPT, UR4, URZ, UPT ;  /* 0x0000003f0400728c */ /* 0x000fe4000bf05070 */
[----:B------:R-:W-:Y:S02]  /*29b0*/  ISETP.NE.U32.AND P3, PT, RZ, UR4, PT ;  /* 0x00000004ff007c0c */ /* 0x000fe4000bf65070 */
[----:B------:R-:W-:Y:S01]  /*29c0*/  ISETP.NE.AND.EX P5, PT, R108, RZ, PT, P1 ;  /* 0x000000ff6c00720c */ /* 0x000fe20003fa5310 */
[----:B------:R-:W-:Y:S02]  /*29d0*/  UISETP.NE.AND.EX UP0, UPT, UR5, URZ, UPT, UP0 ;  /* 0x0000003f0500728c */ /* 0x000fe4000bf05300 */
[----:B------:R-:W-:Y:S02]  /*29e0*/  ISETP.NE.AND.EX P3, PT, RZ, UR5, PT, P3 ;  /* 0x00000005ff007c0c */ /* 0x000fe4000bf65330 */
[----:B------:R-:W-:-:S02]  /*29f0*/  PLOP3.LUT P0, PT, PT, PT, PT, 0x8, 0x0 ;  /* 0x000000000000781c */ /* 0x000fc40003f0e170 */
[----:B------:R-:W-:-:S04]  /*2a00*/  PLOP3.LUT P4, PT, PT, PT, UP0, 0x80, 0x0 ;  /* 0x000000000000781c */ /* 0x000fc80003f8f008 */
[----:B------:R-:W-:-:S05]  /*2a10*/  PLOP3.LUT P4, PT, P4, PT, PT, 0x8, 0x0 ;  /* 0x000000000000781c */ /* 0x000fca000278e170 */
[----:B------:R-:W-:Y:S08]  /*2a20*/  @P3 BRA P5, `(.L_x_44) ;  /* 0x0000000000243947 */ /* 0x000ff00002800000 */
[----:B------:R-:W-:Y:S04]  /*2a30*/  BSSY B0, `(.L_x_44) ;  /* 0x0000008000007945 */ /* 0x000fe80003800000 */
[----:B------:R-:W-:Y:S05]  /*2a40*/  @!P2 BRA `(.L_x_45) ;  /* 0x000000000014a947 */ /* 0x000fea0003800000 */
[----:B------:R-:W-:Y:S02]  /*2a50*/  LOP3.LUT P3, RZ, R90, 0xff, RZ, 0xc0, !PT ;  /* 0x000000ff5aff7812 */ /* 0x000fe4000786c0ff */
[----:B------:R-:W-:-:S11]  /*2a60*/  PLOP3.LUT P0, PT, P4, PT, PT, 0x80, 0x0 ;  /* 0x000000000000781c */ /* 0x000fd6000270f070 */
[----:B------:R-:W-:Y:S05]  /*2a70*/  @!P3 BRA `(.L_x_46) ;  /* 0x00000000000cb947 */ /* 0x000fea0003800000 */
[----:B-----5:R-:W-:Y:S01]  /*2a80*/  FSETP.EQ.AND P0, PT, R92, RZ, PT ;  /* 0x000000ff5c00720b */ /* 0x020fe20003f02000 */
[----:B------:R-:W-:-:S12]  /*2a90*/  BRA `(.L_x_46) ;  /* 0x0000000000047947 */ /* 0x000fd80003800000 */
.L_x_45:
[----:B-----5:R-:W-:-:S13]  /*2aa0*/  FSETP.EQ.AND P0, PT, R92, RZ, PT ;  /* 0x000000ff5c00720b */ /* 0x020fda0003f02000 */
.L_x_46:
[----:B------:R-:W-:Y:S05]  /*2ab0*/  BSYNC B0 ;  /* 0x0000000000007941 */ /* 0x000fea0003800000 */
.L_x_44:
[----:B------:R-:W-:Y:S04]  /*2ac0*/  BSSY B0, `(.L_x_47) ;  /* 0x0000007000007945 */ /* 0x000fe80003800000 */
[----:B------:R-:W-:Y:S05]  /*2ad0*/  @!P2 BRA `(.L_x_48) ;  /* 0x000000000010a947 */ /* 0x000fea0003800000 */
[----:B------:R-:W-:-:S13]  /*2ae0*/  LOP3.LUT P2, RZ, R90, 0xff, RZ, 0xc0, !PT ;  /* 0x000000ff5aff7812 */ /* 0x000fda000784c0ff */
[----:B------:R-:W-:Y:S05]  /*2af0*/  @!P2 BRA `(.L_x_49) ;  /* 0x00000000000ca947 */ /* 0x000fea0003800000 */
[----:B-----5:R-:W-:Y:S01]  /*2b00*/  FSETP.EQ.AND P4, PT, R92, RZ, PT ;  /* 0x000000ff5c00720b */ /* 0x020fe20003f82000 */
[----:B------:R-:W-:-:S12]  /*2b10*/  BRA `(.L_x_49) ;  /* 0x0000000000047947 */ /* 0x000fd80003800000 */
.L_x_48:
[----:B-----5:R-:W-:-:S13]  /*2b20*/  FSETP.EQ.AND P4, PT, R92, RZ, PT ;  /* 0x000000ff5c00720b */ /* 0x020fda0003f82000 */
.L_x_49:
[----:B------:R-:W-:Y:S05]  /*2b30*/  BSYNC B0 ;  /* 0x0000000000007941 */ /* 0x000fea0003800000 */
.L_x_47:
[----:B------:R-:W-:Y:S01]  /*2b40*/  BSSY B0, `(.L_x_50) ;  /* 0x0000029000007945 */ /* 0x000fe20003800000 */
[----:B------:R-:W-:Y:S01]  /*2b50*/  LOP3.LUT R91, R91, 0x1, RZ, 0x3c, !PT ;  /* 0x000000015b5b7812 */ /* 0x000fe200078e3cff */
[----:B------:R-:W-:Y:S01]  /*2b60*/  IMAD.MOV.U32 R0, RZ, RZ, RZ ;  /* 0x000000ffff007224 */ /* 0x000fe200078e00ff */
[----:B------:R-:W-:Y:S02]  /*2b70*/  CS2R R6, SRZ ;  /* 0x0000000000067805 */ /* 0x000fe4000001ff00 */
[----:B-1-34-:R-:W-:Y:S02]  /*2b80*/  CS2R R4, SRZ ;  /* 0x0000000000047805 */ /* 0x01afe4000001ff00 */
[----:B------:R-:W-:Y:S02]  /*2b90*/  CS2R R10, SRZ ;  /* 0x00000000000a7805 */ /* 0x000fe4000001ff00 */
[----:B------:R-:W-:Y:S01]  /*2ba0*/  CS2R R8, SRZ ;  /* 0x0000000000087805 */ /* 0x000fe2000001ff00 */
[----:B------:R-:W-:Y:S06]  /*2bb0*/  @P0 BRA `(.L_x_51) ;  /* 0x0000000000840947 */ /* 0x000fec0003800000 */
[----:B------:R-:W-:-:S13]  /*2bc0*/  ISETP.NE.AND P2, PT, R100, 0x3, PT ;  /* 0x000000036400780c */ /* 0x000fda0003f45270 */
[----:B------:R-:W-:Y:S05]  /*2bd0*/  @!P2 BRA `(.L_x_52) ;  /* 0x000000000004a947 */ /* 0x000fea0003800000 */
[----:B------:R-:W-:Y:S01]  /*2be0*/  BPT.TRAP 0x1 ;  /* 0x000000040000795c */ /* 0x000fe20000300000 */
.L_x_52:
[----:B------:R-:W-:Y:S01]  /*2bf0*/  SHF.L.U32 R3, R91, 0x1f, RZ ;  /* 0x0000001f5b037819 */ /* 0x000fe200000006ff */
[----:B------:R-:W-:Y:S01]  /*2c00*/  BSSY B1, `(.L_x_53) ;  /* 0x0000005000017945 */ /* 0x000fe20003800000 */
[----:B------:R-:W-:Y:S02]  /*2c10*/  IMAD.MOV.U32 R0, RZ, RZ, 0x1 ;  /* 0x00000001ff007424 */ /* 0x000fe400078e00ff */
[----:B------:R-:W1:Y:S01]  /*2c20*/  SYNCS.PHASECHK.TRANS64.TRYWAIT P2, [UR52+0x40], R3 ;  /* 0x00004003ff0075a7 */ /* 0x000e620008040174 */
[----:B------:R-:W-:Y:S01]  /*2c30*/  IMAD.MOV.U32 R6, RZ, RZ, RZ ;  /* 0x000000ffff067224 */ /* 0x000fe200078e00ff */
[----:B-1----:R-:W-:Y:S06]  /*2c40*/  @!P2 BRA `(.L_x_54) ;  /* 0x000000500000a947 */ /* 0x002fec0003800000 */
.L_x_169:
[----:B------:R-:W-:Y:S05]  /*2c50*/  BSYNC B1 ;  /* 0x0000000000017941 */ /* 0x000fea0003800000 */
.L_x_53:
[----:B-1----:R-:W-:Y:S02]  /*2c60*/  CS2R R4, SRZ ;  /* 0x0000000000047805 */ /* 0x002fe4000001ff00 */
[----:B------:R-:W-:Y:S02]  /*2c70*/  CS2R R10, SRZ ;  /* 0x00000000000a7805 */ /* 0x000fe4000001ff00 */
[----:B------:R-:W-:Y:S01]  /*2c80*/  CS2R R8, SRZ ;  /* 0x0000000000087805 */ /* 0x000fe2000001ff00 */
[----:B------:R-:W-:Y:S06]  /*2c90*/  @P4 BRA `(.L_x_51) ;  /* 0x00000000004c4947 */ /* 0x000fec0003800000 */
[C---:B------:R-:W-:Y:S01]  /*2ca0*/  IMAD.SHL.U32 R3, R18.reuse, 0x10, RZ ;  /* 0x0000001012037824 */ /* 0x040fe200078e00ff */
[----:B------:R-:W-:Y:S01]  /*2cb0*/  SHF.R.U32.HI R6, RZ, 0x1, R18 ;  /* 0x00000001ff067819 */ /* 0x000fe20000011612 */
[C---:B------:R-:W-:Y:S01]  /*2cc0*/  IMAD.SHL.U32 R4, R18.reuse, 0x20, RZ ;  /* 0x0000002012047824 */ /* 0x040fe200078e00ff */
[C---:B------:R-:W-:Y:S01]  /*2cd0*/  LOP3.LUT P2, RZ, R18.reuse, 0x4, RZ, 0xc0, !PT ;  /* 0x0000000412ff7812 */ /* 0x040fe2000784c0ff */
[----:B------:R-:W-:Y:S01]  /*2ce0*/  IMAD.SHL.U32 R8, R18, 0x4, RZ ;  /* 0x0000000412087824 */ /* 0x000fe200078e00ff */
[----:B------:R-:W-:Y:S01]  /*2cf0*/  LOP3.LUT R3, R3, 0xe00, RZ, 0xc0, !PT ;  /* 0x00000e0003037812 */ /* 0x000fe200078ec0ff */
[----:B------:R-:W-:Y:S05]  /*2d00*/  WARPSYNC.ALL ;  /* 0x0000000000007948 */ /* 0x000fea0003800000 */
[----:B------:R-:W-:-:S02]  /*2d10*/  LOP3.LUT R5, R4, 0xc0, RZ, 0xc0, !PT ;  /* 0x000000c004057812 */ /* 0x000fc400078ec0ff */
[----:B------:R-:W-:Y:S02]  /*2d20*/  LOP3.LUT R3, R3, 0x20, R4, 0xf8, !PT ;  /* 0x0000002003037812 */ /* 0x000fe400078ef804 */
[----:B------:R-:W-:Y:S02]  /*2d30*/  LOP3.LUT R5, R5, 0x8, R6, 0xf8, !PT ;  /* 0x0000000805057812 */ /* 0x000fe400078ef806 */
[----:B------:R-:W-:Y:S02]  /*2d40*/  LOP3.LUT R3, R3, 0x100, R4, 0xf8, !PT ;  /* 0x0000010003037812 */ /* 0x000fe400078ef804 */
[----:B------:R-:W-:-:S04]  /*2d50*/  LOP3.LUT R8, R5, 0x18, R8, 0x78, !PT ;  /* 0x0000001805087812 */ /* 0x000fc800078e7808 */
[----:B------:R-:W-:-:S04]  /*2d60*/  LOP3.LUT R3, R3, R8, RZ, 0xfc, !PT ;  /* 0x0000000803037212 */ /* 0x000fc800078efcff */
[----:B------:R-:W-:-:S05]  /*2d70*/  LEA R3, R3, UR52, 0x1 ;  /* 0x0000003403037c11 */ /* 0x000fca000f8e08ff */
[C---:B------:R-:W-:Y:S01]  /*2d80*/  VIADD R5, R3.reuse, 0x200 ;  /* 0x0000020003057836 */ /* 0x040fe20000000000 */
[----:B------:R1:W3:Y:S01]  /*2d90*/  LDSM.16.M88.4 R8, [R3+0x200] ;  /* 0x000200000308783b */ /* 0x0002e20000000200 */
[----:B------:R-:W-:Y:S02]  /*2da0*/  VIADD R4, R3, 0x220 ;  /* 0x0000022003047836 */ /* 0x000fe40000000000 */
[----:B------:R-:W-:-:S06]  /*2db0*/  @P2 VIADD R4, R5, 0xffffffe0 ;  /* 0xffffffe005042836 */ /* 0x000fcc0000000000 */
[----:B-1----:R-:W4:Y:S02]  /*2dc0*/  LDSM.16.M88.4 R4, [R4] ;  /* 0x000000000404783b */ /* 0x002f240000000200 */
.L_x_51:
[----:B------:R-:W-:Y:S05]  /*2dd0*/  BSYNC B0 ;  /* 0x0000000000007941 */ /* 0x000fea0003800000 */
.L_x_50:
[C---:B------:R-:W-:Y:S01]  /*2de0*/  IMAD.SHL.U32 R3, R18.reuse, 0x10, RZ ;  /* 0x0000001012037824 */ /* 0x040fe200078e00ff */
[----:B------:R-:W-:Y:S01]  /*2df0*/  SHF.R.U32.HI R15, RZ, 0x1, R18 ;  /* 0x00000001ff0f7819 */ /* 0x000fe20000011612 */
[----:B------:R-:W-:Y:S01]  /*2e00*/  IMAD.SHL.U32 R12, R18, 0x20, RZ ;  /* 0x00000020120c7824 */ /* 0x000fe200078e00ff */
[----:B---3--:R-:W-:Y:S01]  /*2e10*/  LOP3.LUT R95, R10, 0xffff0000, RZ, 0xc0, !PT ;  /* 0xffff00000a5f7812 */ /* 0x008fe200078ec0ff */
[----:B------:R-:W-:Y:S01]  /*2e20*/  IMAD.SHL.U32 R99, R18, 0x4, RZ ;  /* 0x0000000412637824 */ /* 0x000fe200078e00ff */
[----:B------:R-:W-:Y:S01]  /*2e30*/  LOP3.LUT R3, R3, 0xe00, RZ, 0xc0, !PT ;  /* 0x00000e0003037812 */ /* 0x000fe200078ec0ff */
[----:B------:R-:W-:Y:S01]  /*2e40*/  IMAD.U32 R21, R9, 0x10000, RZ ;  /* 0x0001000009157824 */ /* 0x000fe200078e00ff */
[----:B------:R-:W-:Y:S01]  /*2e50*/  LOP3.LUT R14, R12, 0xc0, RZ, 0xc0, !PT ;  /* 0x000000c00c0e7812 */ /* 0x000fe200078ec0ff */
[----:B------:R-:W-:Y:S01]  /*2e60*/  IMAD.U32 R13, R8, 0x10000, RZ ;  /* 0x00010000080d7824 */ /* 0x000fe200078e00ff */
[--C-:B------:R-:W-:Y:S01]  /*2e70*/  LOP3.LUT R3, R3, 0x20, R12.reuse, 0xf8, !PT ;  /* 0x0000002003037812 */ /* 0x100fe200078ef80c */
[----:B------:R-:W-:Y:S01]  /*2e80*/  IMAD.U32 R23, R10, 0x10000, RZ ;  /* 0x000100000a177824 */ /* 0x000fe200078e00ff */
[----:B------:R-:W-:Y:S01]  /*2e90*/  LOP3.LUT R14, R14, 0x8, R15, 0xf8, !PT ;  /* 0x000000080e0e7812 */ /* 0x000fe200078ef80f */
[----:B-----5:R-:W-:Y:S01]  /*2ea0*/  FMUL R96, R92, R95 ;  /* 0x0000005f5c607220 */ /* 0x020fe20000400000 */
[----:B------:R-:W-:Y:S01]  /*2eb0*/  LOP3.LUT R12, R3, 0x100, R12, 0xf8, !PT ;  /* 0x00000100030c7812 */ /* 0x000fe200078ef80c */
[----:B------:R-:W-:Y:S01]  /*2ec0*/  IMAD.U32 R97, R11, 0x10000, RZ ;  /* 0x000100000b617824 */ /* 0x000fe200078e00ff */
[----:B------:R-:W-:Y:S01]  /*2ed0*/  LOP3.LUT R3, R18, 0xff, RZ, 0xc0, !PT ;  /* 0x000000ff12037812 */ /* 0x000fe200078ec0ff */
[----:B----4-:R-:W-:Y:S01]  /*2ee0*/  IMAD.U32 R103, R5, 0x10000, RZ ;  /* 0x0001000005677824 */ /* 0x010fe200078e00ff */
[----:B------:R-:W-:Y:S01]  /*2ef0*/  LOP3.LUT R115, R14, 0x18, R99, 0x78, !PT ;  /* 0x000000180e737812 */ /* 0x000fe200078e7863 */
[----:B------:R-:W-:Y:S01]  /*2f00*/  IMAD.U32 R107, R6, 0x10000, RZ ;  /* 0x00010000066b7824 */ /* 0x000fe200078e00ff */
[----:B------:R-:W-:Y:S01]  /*2f10*/  LOP3.LUT R15, R8, 0xffff0000, RZ, 0xc0, !PT ;  /* 0xffff0000080f7812 */ /* 0x000fe200078ec0ff */
[----:B------:R-:W-:Y:S01]  /*2f20*/  VIADD R3, R3, 0x1f ;  /* 0x0000001f03037836 */ /* 0x000fe20000000000 */
[----:B------:R-:W-:Y:S01]  /*2f30*/  LOP3.LUT R9, R9, 0xffff0000, RZ, 0xc0, !PT ;  /* 0xffff000009097812 */ /* 0x000fe200078ec0ff */
[----:B------:R-:W-:Y:S01]  /*2f40*/  FFMA R61, R93, R61, R96 ;  /* 0x0000003d5d3d7223 */ /* 0x000fe20000000060 */
[----:B------:R-:W-:Y:S01]  /*2f50*/  LOP3.LUT R105, R5, 0xffff0000, RZ, 0xc0, !PT ;  /* 0xffff000005697812 */ /* 0x000fe200078ec0ff */
[C---:B------:R-:W-:Y:S01]  /*2f60*/  FMUL R14, R92.reuse, R15 ;  /* 0x0000000f5c0e7220 */ /* 0x040fe20000400000 */
[----:B------:R-:W-:Y:S01]  /*2f70*/  ISETP.GT.U32.AND P2, PT, R3, 0x3e, PT ;  /* 0x0000003e0300780c */ /* 0x000fe20003f44070 */
[----:B------:R-:W-:Y:S01]  /*2f80*/  FMUL R94, R92, R9 ;  /* 0x000000095c5e7220 */ /* 0x000fe20000400000 */
[----:B------:R-:W-:Y:S01]  /*2f90*/  LOP3.LUT R3, R12, R115, RZ, 0xfc, !PT ;  /* 0x000000730c037212 */ /* 0x000fe200078efcff */
[C---:B------:R-:W-:Y:S01]  /*2fa0*/  FMUL R12, R92.reuse, R13 ;  /* 0x0000000d5c0c7220 */ /* 0x040fe20000400000 */
[C---:B------:R-:W-:Y:S01]  /*2fb0*/  FMUL R13, R92.reuse, R21 ;  /* 0x000000155c0d7220 */ /* 0x040fe20000400000 */
[----:B------:R-:W-:Y:S01]  /*2fc0*/  FMUL R15, R92, R23 ;  /* 0x000000175c0f7220 */ /* 0x000fe20000400000 */
[----:B------:R-:W-:Y:S01]  /*2fd0*/  LOP3.LUT R109, R6, 0xffff0000, RZ, 0xc0, !PT ;  /* 0xffff0000066d7812 */ /* 0x000fe200078ec0ff */
[C---:B------:R-:W-:Y:S01]  /*2fe0*/  FFMA R6, R93.reuse, R59, R94 ;  /* 0x0000003b5d067223 */ /* 0x040fe2000000005e */
[----:B------:R-:W-:Y:S01]  /*2ff0*/  FFMA R5, R93, R58, R13 ;  /* 0x0000003a5d057223 */ /* 0x000fe2000000000d */
[----:B------:R-:W-:Y:S01]  /*3000*/  LOP3.LUT R11, R11, 0xffff0000, RZ, 0xc0, !PT ;  /* 0xffff00000b0b7812 */ /* 0x000fe200078ec0ff */
[----:B------:R-:W-:Y:S01]  /*3010*/  FFMA R60, R93, R60, R15 ;  /* 0x0000003c5d3c7223 */ /* 0x000fe2000000000f */
[----:B------:R-:W-:Y:S01]  /*3020*/  LOP3.LUT R101, R4, 0xffff0000, RZ, 0xc0, !PT ;  /* 0xffff000004657812 */ /* 0x000fe200078ec0ff */
[----:B------:R-:W-:Y:S01]  /*3030*/  FMUL R97, R92, R97 ;  /* 0x000000615c617220 */ /* 0x000fe20000400000 */
[C---:B------:R-:W-:Y:S01]  /*3040*/  LOP3.LUT R113, R7.reuse, 0xffff0000, RZ, 0xc0, !PT ;  /* 0xffff000007717812 */ /* 0x040fe200078ec0ff */
[----:B------:R-:W-:Y:S01]  /*3050*/  IMAD.U32 R99, R4, 0x10000, RZ ;  /* 0x0001000004637824 */ /* 0x000fe200078e00ff */
[----:B------:R-:W-:Y:S01]  /*3060*/  F2FP.RELU.BF16.F32.PACK_AB R5, R6, R5 ;  /* 0x000000050605723e */ /* 0x000fe200000018ff */
[----:B------:R-:W-:-:S02]  /*3070*/  IMAD.U32 R111, R7, 0x10000, RZ ;  /* 0x00010000076f7824 */ /* 0x000fc400078e00ff */
[C---:B------:R-:W-:Y:S01]  /*3080*/  FMUL R102, R92.reuse, R11 ;  /* 0x0000000b5c667220 */ /* 0x040fe20000400000 */
[----:B------:R-:W-:Y:S01]  /*3090*/  FFMA R7, R93, R62, R97 ;  /* 0x0000003e5d077223 */ /* 0x000fe20000000061 */
[----:B------:R-:W-:Y:S01]  /*30a0*/  F2FP.RELU.BF16.F32.PACK_AB R6, R61, R60 ;  /* 0x0000003c3d06723e */ /* 0x000fe200000018ff */
[----:B------:R-:W-:Y:S02]  /*30b0*/  IMAD.MOV.U32 R20, RZ, RZ, 0x20 ;  /* 0x00000020ff147424 */ /* 0x000fe400078e00ff */
[C---:B------:R-:W-:Y:S01]  /*30c0*/  FMUL R103, R92.reuse, R103 ;  /* 0x000000675c677220 */ /* 0x040fe20000400000 */
[C---:B------:R-:W-:Y:S01]  /*30d0*/  FMUL R58, R92.reuse, R105 ;  /* 0x000000695c3a7220 */ /* 0x040fe20000400000 */
[C---:B------:R-:W-:Y:S01]  /*30e0*/  FMUL R99, R92.reuse, R99 ;  /* 0x000000635c637220 */ /* 0x040fe20000400000 */
[----:B------:R-:W-:Y:S01]  /*30f0*/  FMUL R104, R92, R101 ;  /* 0x000000655c687220 */ /* 0x000fe20000400000 */
[----:B------:R-:W-:Y:S01]  /*3100*/  LOP3.LUT P3, RZ, R18, 0x4, RZ, 0xc0, !PT ;  /* 0x0000000412ff7812 */ /* 0x000fe2000786c0ff */
[C---:B------:R-:W-:Y:S01]  /*3110*/  FMUL R107, R92.reuse, R107 ;  /* 0x0000006b5c6b7220 */ /* 0x040fe20000400000 */
[C---:B------:R-:W-:Y:S01]  /*3120*/  FMUL R60, R92.reuse, R109 ;  /* 0x0000006d5c3c7220 */ /* 0x040fe20000400000 */
[C---:B------:R-:W-:Y:S01]  /*3130*/  FMUL R111, R92.reuse, R111 ;  /* 0x0000006f5c6f7220 */ /* 0x040fe20000400000 */
[----:B------:R-:W-:Y:S01]  /*3140*/  FMUL R62, R92, R113 ;  /* 0x000000715c3e7220 */ /* 0x000fe20000400000 */
[----:B------:R-:W-:Y:S01]  /*3150*/  LEA R3, R3, UR52, 0x1 ;  /* 0x0000003403037c11 */ /* 0x000fe2000f8e08ff */
[C---:B------:R-:W-:Y:S01]  /*3160*/  FFMA R4, R93.reuse, R56, R12 ;  /* 0x000000385d047223 */ /* 0x040fe2000000000c */
        /* <DEDUP_REMOVED lines=9> */
[----:B------:R-:W-:Y:S01]  /*3200*/  FFMA R56, R93, R71, R62 ;  /* 0x000000475d387223 */ /* 0x000fe2000000003e */
[----:B------:R-:W-:Y:S01]  /*3210*/  SEL R20, R20, 0xffffffe0, !P3 ;  /* 0xffffffe014147807 */ /* 0x000fe20005800000 */
[----:B------:R-:W-:Y:S01]  /*3220*/  VIADD R63, R3, 0x200 ;  /* 0x00000200033f7836 */ /* 0x000fe20000000000 */
[----:B------:R-:W-:Y:S01]  /*3230*/  F2FP.RELU.BF16.F32.PACK_AB R4, R57, R4 ;  /* 0x000000043904723e */ /* 0x000fe200000018ff */
[----:B------:R-:W-:Y:S05]  /*3240*/  WARPSYNC.ALL ;  /* 0x0000000000007948 */ /* 0x000fea0003800000 */
[----:B------:R-:W-:Y:S01]  /*3250*/  F2FP.RELU.BF16.F32.PACK_AB R7, R8, R7 ;  /* 0x000000070807723e */ /* 0x000fe200000018ff */
[----:B------:R-:W-:Y:S01]  /*3260*/  IMAD.IADD R21, R63, 0x1, R20 ;  /* 0x000000013f157824 */ /* 0x000fe200078e0214 */
[----:B------:R-:W-:Y:S01]  /*3270*/  F2FP.RELU.BF16.F32.PACK_AB R9, R10, R9 ;  /* 0x000000090a09723e */ /* 0x000fe200000018ff */
[----:B------:R-:W-:Y:S01]  /*3280*/  BSSY B0, `(.L_x_55) ;  /* 0x0000014000007945 */ /* 0x000fe20003800000 */
[----:B------:R-:W-:Y:S01]  /*3290*/  F2FP.RELU.BF16.F32.PACK_AB R8, R65, R64 ;  /* 0x000000404108723e */ /* 0x000fe200000018ff */
[----:B------:R1:W-:Y:S01]  /*32a0*/  STSM.16.M88.4 [R3+0x200], R4 ;  /* 0x0002000403007844 */ /* 0x0003e20000000200 */
[----:B------:R-:W-:-:S02]  /*32b0*/  F2FP.RELU.BF16.F32.PACK_AB R10, R69, R68 ;  /* 0x00000044450a723e */ /* 0x000fc400000018ff */
[----:B------:R-:W-:-:S05]  /*32c0*/  F2FP.RELU.BF16.F32.PACK_AB R11, R56, R11 ;  /* 0x0000000b380b723e */ /* 0x000fca00000018ff */
[----:B------:R1:W-:Y:S01]  /*32d0*/  STSM.16.M88.4 [R21], R8 ;  /* 0x0000000815007844 */ /* 0x0003e20000000200 */
[----:B------:R-:W-:Y:S01]  /*32e0*/  @!PT LDS RZ, [RZ] ;  /* 0x00000000fffff984 */ /* 0x000fe20000000800 */
[----:B------:R-:W-:Y:S01]  /*32f0*/  @!PT LDS RZ, [RZ] ;  /* 0x00000000fffff984 */ /* 0x000fe20000000800 */
[----:B------:R-:W-:Y:S01]  /*3300*/  @!PT LDS RZ, [RZ] ;  /* 0x00000000fffff984 */ /* 0x000fe20000000800 */
[----:B------:R-:W-:Y:S01]  /*3310*/  @!PT LDS RZ, [RZ] ;  /* 0x00000000fffff984 */ /* 0x000fe20000000800 */
[----:B------:R3:W-:Y:S06]  /*3320*/  MEMBAR.ALL.CTA ;  /* 0x0000000000007992 */ /* 0x0007ec0000008000 */
[----:B---3--:R-:W3:Y:S02]  /*3330*/  FENCE.VIEW.ASYNC.S ;  /* 0x00000000000073c6 */ /* 0x008ee40000000000 */
[----:B---3--:R-:W-:Y:S06]  /*3340*/  BAR.SYNC.DEFER_BLOCKING 0x1, 0x100 ;  /* 0x0044000000007b1d */ /* 0x008fec0000010000 */
[----:B------:R-:W-:Y:S05]  /*3350*/  @P2 BRA `(.L_x_56) ;  /* 0x0000000000182947 */ /* 0x000fea0003800000 */
[----:B------:R-:W-:Y:S02]  /*3360*/  UIADD3 UR4, UP0, UR54, 0x4f0, URZ ;  /* 0x000004f036047890 */ /* 0x000fe4000ff1e03f */
[----:B------:R-:W-:Y:S02]  /*3370*/  UIADD3 UR44, UR52, 0x200, URZ ;  /* 0x00000200342c7890 */ /* 0x000fe4000fffe03f */
[----:B------:R-:W-:-:S09]  /*3380*/  UIADD3.X UR5, URZ, UR55, URZ, UP0, !UPT ;  /* 0x000000373f057290 */ /* 0x000fd200087fe43f */
[----:B------:R3:W-:Y:S01]  /*3390*/  UTMASTG.3D [UR44], [UR4] ;  /* 0x0000002c040073b5 */ /* 0x0007e20008010000 */
[----:B------:R0:W-:Y:S01]  /*33a0*/  UTMACMDFLUSH ;  /* 0x00000000000079b7 */ /* 0x0001e20000000000 */
[----:B---3--:R-:W-:-:S04]  /*33b0*/  DEPBAR.LE SB0, 0x1 ;  /* 0x000080400000791a */ /* 0x008fc80000000000 */
.L_x_56:
[----:B------:R-:W-:Y:S05]  /*33c0*/  BSYNC B0 ;  /* 0x0000000000007941 */ /* 0x000fea0003800000 */
.L_x_55:
[----:B------:R-:W-:Y:S01]  /*33d0*/  BAR.SYNC.DEFER_BLOCKING 0x1, 0x100 ;  /* 0x0044000000007b1d */ /* 0x000fe20000010000 */
[----:B------:R-:W-:-:S13]  /*33e0*/  ISETP.NE.AND P5, PT, RZ, UR43, PT ;  /* 0x0000002bff007c0c */ /* 0x000fda000bfa5270 */
[----:B------:R-:W-:Y:S05]  /*33f0*/  @!P5 BRA `(.L_x_57) ;  /* 0x000000000034d947 */ /* 0x000fea0003800000 */
[----:B------:R-:W-:Y:S04]  /*3400*/  BSSY B0, `(.L_x_58) ;  /* 0x0000009000007945 */ /* 0x000fe80003800000 */
[----:B------:R-:W-:Y:S05]  /*3410*/  @P0 BRA `(.L_x_59) ;  /* 0x00000000001c0947 */ /* 0x000fea0003800000 */
[----:B------:R-:W-:-:S13]  /*3420*/  ISETP.NE.AND P5, PT, R100, 0x3, PT ;  /* 0x000000036400780c */ /* 0x000fda0003fa5270 */
[----:B------:R-:W-:Y:S05]  /*3430*/  @!P5 BRA `(.L_x_60) ;  /* 0x000000000004d947 */ /* 0x000fea0003800000 */
[----:B------:R-:W-:Y:S01]  /*3440*/  BPT.TRAP 0x1 ;  /* 0x000000040000795c */ /* 0x000fe20000300000 */
.L_x_60:
[----:B------:R-:W-:-:S04]  /*3450*/  ULEA UR4, UR42, UR52, 0x3 ;  /* 0x000000342a047291 */ /* 0x000fc8000f8e183f */
[----:B------:R-:W-:-:S04]  /*3460*/  UIADD3 UR4, UR4, 0x60, URZ ;  /* 0x0000006004047890 */ /* 0x000fc8000fffe03f */
[----:B------:R-:W-:-:S09]  /*3470*/  UPRMT UR4, UR51, 0x654, UR4 ;  /* 0x0000065433047896 */ /* 0x000fd20008000004 */
[----:B------:R-:W-:Y:S03]  /*3480*/  SYNCS.ARRIVE.TRANS64.RED.A1T0 RZ, [UR4], RZ ;  /* 0x000000ffffff79a7 */ /* 0x000fe60008100404 */
.L_x_59:
[----:B------:R-:W-:Y:S05]  /*3490*/  BSYNC B0 ;  /* 0x0000000000007941 */ /* 0x000fea0003800000 */
.L_x_58:
[----:B------:R-:W-:-:S04]  /*34a0*/  UIADD3 UR42, UR42, 0x1, URZ ;  /* 0x000000012a2a7890 */ /* 0x000fc8000fffe03f */
[----:B------:R-:W-:-:S04]  /*34b0*/  UISETP.NE.AND UP0, UPT, UR42, 0x4, UPT ;  /* 0x000000042a00788c */ /* 0x000fc8000bf05270 */
[----:B------:R-:W-:-:S12]  /*34c0*/  USEL UR42, UR42, URZ, UP0 ;  /* 0x0000003f2a2a7287 */ /* 0x000fd80008000000 */
.L_x_57:
[----:B------:R-:W-:Y:S04]  /*34d0*/  BSSY B0, `(.L_x_61) ;  /* 0x0000033000007945 */ /* 0x000fe80003800000 */
[----:B------:R-:W-:Y:S05]  /*34e0*/  @P0 BRA `(.L_x_62) ;  /* 0x0000000000c40947 */ /* 0x000fea0003800000 */
[----:B------:R-:W-:-:S13]  /*34f0*/  ISETP.NE.AND P5, PT, R100, 0x3, PT ;  /* 0x000000036400780c */ /* 0x000fda0003fa5270 */
[----:B------:R-:W-:Y:S05]  /*3500*/  @!P5 BRA `(.L_x_63) ;  /* 0x000000000004d947 */ /* 0x000fea0003800000 */
[----:B------:R-:W-:Y:S01]  /*3510*/  BPT.TRAP 0x1 ;  /* 0x000000040000795c */ /* 0x000fe20000300000 */
.L_x_63:
[----:B-1----:R-:W-:Y:S01]  /*3520*/  LEA R4, R0, UR52, 0x3 ;  /* 0x0000003400047c11 */ /* 0x002fe2000f8e18ff */
[----:B------:R-:W-:Y:S01]  /*3530*/  BSSY B1, `(.L_x_64) ;  /* 0x0000004000017945 */ /* 0x000fe20003800000 */
[----:B------:R-:W-:-:S04]  /*3540*/  SHF.L.U32 R5, R91, 0x1f, RZ ;  /* 0x0000001f5b057819 */ /* 0x000fc800000006ff */
[----:B------:R-:W1:Y:S02]  /*3550*/  SYNCS.PHASECHK.TRANS64.TRYWAIT P5, [R4+URZ+0x40], R5 ;  /* 0x00004005040075a7 */ /* 0x000e6400080a017f */
[----:B-1----:R-:W-:Y:S05]  /*3560*/  @!P5 BRA `(.L_x_65) ;  /* 0x0000004400d0d947 */ /* 0x002fea0003800000 */
.L_x_170:
[----:B------:R-:W-:Y:S05]  /*3570*/  BSYNC B1 ;  /* 0x0000000000017941 */ /* 0x000fea0003800000 */
.L_x_64:
[----:B------:R-:W-:Y:S05]  /*3580*/  @P4 BRA `(.L_x_66) ;  /* 0x0000000000984947 */ /* 0x000fea0003800000 */
[----:B-1----:R-:W-:Y:S01]  /*3590*/  IMAD R4, R0, 0x2000, R63 ;  /* 0x0000200000047824 */ /* 0x002fe200078e023f */
[----:B------:R-:W-:Y:S05]  /*35a0*/  WARPSYNC.ALL ;  /* 0x0000000000007948 */ /* 0x000fea0003800000 */
[C---:B------:R-:W-:Y:S01]  /*35b0*/  VIADD R5, R4.reuse, 0x20 ;  /* 0x0000002004057836 */ /* 0x040fe20000000000 */
[----:B------:R-:W1:Y:S01]  /*35c0*/  LDSM.16.M88.4 R8, [R4] ;  /* 0x000000000408783b */ /* 0x000e620000000200 */
[----:B------:R-:W-:-:S05]  /*35d0*/  @P3 VIADD R5, R4, 0xffffffe0 ;  /* 0xffffffe004053836 */ /* 0x000fca0000000000 */
[----:B------:R-:W3:Y:S01]  /*35e0*/  LDSM.16.M88.4 R56, [R5] ;  /* 0x000000000538783b */ /* 0x000ee20000000200 */
[----:B-1----:R-:W-:Y:S01]  /*35f0*/  LOP3.LUT R13, R8, 0xffff0000, RZ, 0xc0, !PT ;  /* 0xffff0000080d7812 */ /* 0x002fe200078ec0ff */
[C---:B------:R-:W-:Y:S01]  /*3600*/  IMAD.U32 R15, R9.reuse, 0x10000, RZ ;  /* 0x00010000090f7824 */ /* 0x040fe200078e00ff */
[----:B------:R-:W-:Y:S01]  /*3610*/  LOP3.LUT R9, R9, 0xffff0000, RZ, 0xc0, !PT ;  /* 0xffff000009097812 */ /* 0x000fe200078ec0ff */
[C---:B------:R-:W-:Y:S01]  /*3620*/  IMAD.U32 R97, R11.reuse, 0x10000, RZ ;  /* 0x000100000b617824 */ /* 0x040fe200078e00ff */
[----:B------:R-:W-:Y:S01]  /*3630*/  LOP3.LUT R23, R10, 0xffff0000, RZ, 0xc0, !PT ;  /* 0xffff00000a177812 */ /* 0x000fe200078ec0ff */
[----:B------:R-:W-:Y:S01]  /*3640*/  IMAD.U32 R7, R8, 0x10000, RZ ;  /* 0x0001000008077824 */ /* 0x000fe200078e00ff */
[----:B------:R-:W-:Y:S01]  /*3650*/  LOP3.LUT R11, R11, 0xffff0000, RZ, 0xc0, !PT ;  /* 0xffff00000b0b7812 */ /* 0x000fe200078ec0ff */
[----:B---3--:R-:W-:Y:S01]  /*3660*/  IMAD.U32 R103, R57, 0x10000, RZ ;  /* 0x0001000039677824 */ /* 0x008fe200078e00ff */
[----:B------:R-:W-:Y:S01]  /*3670*/  LOP3.LUT R61, R56, 0xffff0000, RZ, 0xc0, !PT ;  /* 0xffff0000383d7812 */ /* 0x000fe200078ec0ff */
[----:B------:R-:W-:Y:S01]  /*3680*/  IMAD.U32 R111, R59, 0x10000, RZ ;  /* 0x000100003b6f7824 */ /* 0x000fe200078e00ff */
[----:B------:R-:W-:Y:S01]  /*3690*/  LOP3.LUT R57, R57, 0xffff0000, RZ, 0xc0, !PT ;  /* 0xffff000039397812 */ /* 0x000fe200078ec0ff */
[----:B------:R-:W-:Y:S01]  /*36a0*/  IMAD.U32 R21, R10, 0x10000, RZ ;  /* 0x000100000a157824 */ /* 0x000fe200078e00ff */
[----:B------:R-:W-:Y:S01]  /*36b0*/  LOP3.LUT R5, R58, 0xffff0000, RZ, 0xc0, !PT ;  /* 0xffff00003a057812 */ /* 0x000fe200078ec0ff */
[----:B------:R-:W-:Y:S01]  /*36c0*/  IMAD.U32 R99, R56, 0x10000, RZ ;  /* 0x0001000038637824 */ /* 0x000fe200078e00ff */
[----:B------:R-:W-:Y:S01]  /*36d0*/  LOP3.LUT R59, R59, 0xffff0000, RZ, 0xc0, !PT ;  /* 0xffff00003b3b7812 */ /* 0x000fe200078ec0ff */
[----:B------:R-:W-:-:S02]  /*36e0*/  IMAD.U32 R107, R58, 0x10000, RZ ;  /* 0x000100003a6b7824 */ /* 0x000fc400078e00ff */
[C---:B------:R-:W-:Y:S01]  /*36f0*/  FMUL R14, R92.reuse, R13 ;  /* 0x0000000d5c0e7220 */ /* 0x040fe20000400000 */
        /* <DEDUP_REMOVED lines=14> */
[----:B------:R-:W-:-:S07]  /*37e0*/  FMUL R62, R92, R59 ;  /* 0x0000003b5c3e7220 */ /* 0x000fce0000400000 */
.L_x_66:
[----:B------:R-:W-:-:S07]  /*37f0*/  VIADD R0, R0, 0x1 ;  /* 0x0000000100007836 */ /* 0x000fce0000000000 */
.L_x_62:
[----:B------:R-:W-:Y:S05]  /*3800*/  BSYNC B0 ;  /* 0x0000000000007941 */ /* 0x000fea0003800000 */
.L_x_61:
[C---:B-1----:R-:W-:Y:S01]  /*3810*/  FFMA R5, R93.reuse, R26, R13 ;  /* 0x0000001a5d057223 */ /* 0x042fe2000000000d */
        /* <DEDUP_REMOVED lines=15> */
[----:B------:R-:W-:Y:S01]  /*3910*/  F2FP.RELU.BF16.F32.PACK_AB R5, R6, R5 ;  /* 0x000000050605723e */ /* 0x000fe200000018ff */
[----:B------:R-:W-:Y:S05]  /*3920*/  WARPSYNC.ALL ;  /* 0x0000000000007948 */ /* 0x000fea0003800000 */
[----:B------:R-:W-:Y:S01]  /*3930*/  F2FP.RELU.BF16.F32.PACK_AB R32, R33, R32 ;  /* 0x000000202120723e */ /* 0x000fe200000018ff */
[----:B------:R-:W-:Y:S01]  /*3940*/  BSSY B0, `(.L_x_67) ;  /* 0x000001b000007945 */ /* 0x000fe20003800000 */
[----:B------:R-:W-:-:S02]  /*3950*/  F2FP.RELU.BF16.F32.PACK_AB R4, R25, R4 ;  /* 0x000000041904723e */ /* 0x000fc400000018ff */
[----:B------:R-:W-:Y:S02]  /*3960*/  F2FP.RELU.BF16.F32.PACK_AB R6, R29, R28 ;  /* 0x0000001c1d06723e */ /* 0x000fe400000018ff */
[----:B------:R-:W-:Y:S02]  /*3970*/  F2FP.RELU.BF16.F32.PACK_AB R7, R8, R7 ;  /* 0x000000070807723e */ /* 0x000fe400000018ff */
[----:B------:R-:W-:Y:S02]  /*3980*/  F2FP.RELU.BF16.F32.PACK_AB R33, R35, R34 ;  /* 0x000000222321723e */ /* 0x000fe400000018ff */
[----:B------:R-:W-:Y:S01]  /*3990*/  F2FP.RELU.BF16.F32.PACK_AB R34, R37, R36 ;  /* 0x000000242522723e */ /* 0x000fe200000018ff */
[----:B------:R1:W-:Y:S01]  /*39a0*/  STSM.16.M88.4 [R3+0x2200], R4 ;  /* 0x0022000403007844 */ /* 0x0003e20000000200 */
[----:B------:R-:W-:Y:S02]  /*39b0*/  F2FP.RELU.BF16.F32.PACK_AB R35, R39, R38 ;  /* 0x000000262723723e */ /* 0x000fe400000018ff */
[----:B------:R-:W-:-:S05]  /*39c0*/  IADD3 R8, R20, 0x2200, R3 ;  /* 0x0000220014087810 */ /* 0x000fca0007ffe003 */
        /* <DEDUP_REMOVED lines=11> */
[----:B------:R-:W-:Y:S02]  /*3a80*/  UIADD3 UR4, UR52, 0x2200, URZ ;  /* 0x0000220034047890 */ /* 0x000fe4000fffe03f */
[----:B------:R-:W-:Y:S01]  /*3a90*/  UIADD3.X UR9, URZ, UR55, URZ, UP0, !UPT ;  /* 0x000000373f097290 */ /* 0x000fe200087fe43f */
[----:B------:R-:W-:Y:S01]  /*3aa0*/  UMOV UR5, UR45 ;  /* 0x0000002d00057c82 */ /* 0x000fe20008000000 */
[----:B------:R-:W-:-:S07]  /*3ab0*/  UMOV UR7, UR47 ;  /* 0x0000002f00077c82 */ /* 0x000fce0008000000 */
[----:B------:R3:W-:Y:S01]  /*3ac0*/  UTMASTG.3D [UR4], [UR8] ;  /* 0x00000004080073b5 */ /* 0x0007e20008010000 */
[----:B------:R0:W-:Y:S01]  /*3ad0*/  UTMACMDFLUSH ;  /* 0x00000000000079b7 */ /* 0x0001e20000000000 */
[----:B---3--:R-:W-:-:S04]  /*3ae0*/  DEPBAR.LE SB0, 0x1 ;  /* 0x000080400000791a */ /* 0x008fc80000000000 */
.L_x_68:
[----:B------:R-:W-:Y:S05]  /*3af0*/  BSYNC B0 ;  /* 0x0000000000007941 */ /* 0x000fea0003800000 */
.L_x_67:
[----:B------:R-:W-:Y:S06]  /*3b00*/  BAR.SYNC.DEFER_BLOCKING 0x1, 0x100 ;  /* 0x0044000000007b1d */ /* 0x000fec0000010000 */
[----:B------:R-:W-:Y:S04]  /*3b10*/  BSSY B0, `(.L_x_69) ;  /* 0x0000009000007945 */ /* 0x000fe80003800000 */
[----:B------:R-:W-:Y:S05]  /*3b20*/  @P0 BRA `(.L_x_70) ;  /* 0x00000000001c0947 */ /* 0x000fea0003800000 */
[----:B------:R-:W-:-:S13]  /*3b30*/  ISETP.NE.AND P5, PT, R100, 0x3, PT ;  /* 0x000000036400780c */ /* 0x000fda0003fa5270 */
[----:B------:R-:W-:Y:S05]  /*3b40*/  @!P5 BRA `(.L_x_71) ;  /* 0x000000000004d947 */ /* 0x000fea0003800000 */
[----:B------:R-:W-:Y:S01]  /*3b50*/  BPT.TRAP 0x1 ;  /* 0x000000040000795c */ /* 0x000fe20000300000 */
.L_x_71:
[----:B------:R-:W-:-:S04]  /*3b60*/  ULEA UR4, UR42, UR52, 0x3 ;  /* 0x000000342a047291 */ /* 0x000fc8000f8e183f */
[----:B------:R-:W-:-:S04]  /*3b70*/  UIADD3 UR4, UR4, 0x60, URZ ;  /* 0x0000006004047890 */ /* 0x000fc8000fffe03f */
[----:B------:R-:W-:-:S09]  /*3b80*/  UPRMT UR4, UR51, 0x654, UR4 ;  /* 0x0000065433047896 */ /* 0x000fd20008000004 */
[----:B------:R-:W-:Y:S03]  /*3b90*/  SYNCS.ARRIVE.TRANS64.RED.A1T0 RZ, [UR4], RZ ;  /* 0x000000ffffff79a7 */ /* 0x000fe60008100404 */
.L_x_70:
[----:B------:R-:W-:Y:S05]  /*3ba0*/  BSYNC B0 ;  /* 0x0000000000007941 */ /* 0x000fea0003800000 */
.L_x_69:
[----:B------:R-:W-:Y:S01]  /*3bb0*/  UIADD3 UR42, UR42, 0x1, URZ ;  /* 0x000000012a2a7890 */ /* 0x000fe2000fffe03f */
[----:B------:R-:W-:Y:S01]  /*3bc0*/  BSSY B0, `(.L_x_72) ;  /* 0x000003a000007945 */ /* 0x000fe20003800000 */
[----:B-1----:R-:W-:Y:S02]  /*3bd0*/  IMAD.MOV.U32 R8, RZ, RZ, R91 ;  /* 0x000000ffff087224 */ /* 0x002fe400078e005b */
[----:B------:R-:W-:-:S04]  /*3be0*/  UISETP.NE.AND UP0, UPT, UR42, 0x4, UPT ;  /* 0x000000042a00788c */ /* 0x000fc8000bf05270 */
[----:B------:R-:W-:Y:S01]  /*3bf0*/  USEL UR42, UR42, URZ, UP0 ;  /* 0x0000003f2a2a7287 */ /* 0x000fe20008000000 */
[----:B------:R-:W-:Y:S11]  /*3c00*/  @P0 BRA `(.L_x_73) ;  /* 0x0000000000d40947 */ /* 0x000ff60003800000 */
[----:B------:R-:W-:-:S13]  /*3c10*/  ISETP.NE.AND P5, PT, R100, 0x3, PT ;  /* 0x000000036400780c */ /* 0x000fda0003fa5270 */
[----:B------:R-:W-:Y:S05]  /*3c20*/  @!P5 BRA `(.L_x_74) ;  /* 0x000000000004d947 */ /* 0x000fea0003800000 */
[----:B------:R-:W-:Y:S01]  /*3c30*/  BPT.TRAP 0x1 ;  /* 0x000000040000795c */ /* 0x000fe20000300000 */
.L_x_74:
[C---:B------:R-:W-:Y:S01]  /*3c40*/  LEA R4, R0.reuse, UR52, 0x3 ;  /* 0x0000003400047c11 */ /* 0x040fe2000f8e18ff */
[----:B------:R-:W-:Y:S01]  /*3c50*/  BSSY B1, `(.L_x_75) ;  /* 0x0000005000017945 */ /* 0x000fe20003800000 */
[----:B------:R-:W-:Y:S01]  /*3c60*/  SHF.L.U32 R5, R91, 0x1f, RZ ;  /* 0x0000001f5b057819 */ /* 0x000fe200000006ff */
[----:B------:R-:W-:-:S03]  /*3c70*/  VIADD R28, R0, 0x1 ;  /* 0x00000001001c7836 */ /* 0x000fc60000000000 */
[----:B------:R-:W1:Y:S02]  /*3c80*/  SYNCS.PHASECHK.TRANS64.TRYWAIT P5, [R4+URZ+0x40], R5 ;  /* 0x00004005040075a7 */ /* 0x000e6400080a017f */
[----:B-1----:R-:W-:Y:S05]  /*3c90*/  @!P5 BRA `(.L_x_76) ;  /* 0x000000400018d947 */ /* 0x002fea0003800000 */
.L_x_171:
[----:B------:R-:W-:Y:S05]  /*3ca0*/  BSYNC B1 ;  /* 0x0000000000017941 */ /* 0x000fea0003800000 */
.L_x_75:
[----:B------:R-:W-:-:S04]  /*3cb0*/  ISETP.NE.AND P5, PT, R28, 0x4, PT ;  /* 0x000000041c00780c */ /* 0x000fc80003fa5270 */
[----:B------:R-:W-:Y:S01]  /*3cc0*/  SEL R8, RZ, 0x1, P5 ;  /* 0x00000001ff087807 */ /* 0x000fe20002800000 */
[----:B------:R-:W-:Y:S08]  /*3cd0*/  @P4 BRA `(.L_x_77) ;  /* 0x0000000000984947 */ /* 0x000ff00003800000 */
[----:B------:R-:W-:Y:S01]  /*3ce0*/  IMAD R10, R0, 0x2000, R63 ;  /* 0x00002000000a7824 */ /* 0x000fe200078e023f */
[----:B------:R-:W-:Y:S05]  /*3cf0*/  WARPSYNC.ALL ;  /* 0x0000000000007948 */ /* 0x000fea0003800000 */
[C---:B------:R-:W-:Y:S01]  /*3d00*/  VIADD R0, R10.reuse, 0x20 ;  /* 0x000000200a007836 */ /* 0x040fe20000000000 */
[----:B-1----:R-:W1:Y:S01]  /*3d10*/  LDSM.16.M88.4 R4, [R10] ;  /* 0x000000000a04783b */ /* 0x002e620000000200 */
[----:B------:R-:W-:-:S05]  /*3d20*/  @P3 VIADD R0, R10, 0xffffffe0 ;  /* 0xffffffe00a003836 */ /* 0x000fca0000000000 */
[----:B------:R-:W3:Y:S01]  /*3d30*/  LDSM.16.M88.4 R24, [R0] ;  /* 0x000000000018783b */ /* 0x000ee20000000200 */
[----:B-1----:R-:W-:Y:S01]  /*3d40*/  IMAD.U32 R13, R5, 0x10000, RZ ;  /* 0x00010000050d7824 */ /* 0x002fe200078e00ff */
[C---:B------:R-:W-:Y:S01]  /*3d50*/  LOP3.LUT R11, R4.reuse, 0xffff0000, RZ, 0xc0, !PT ;  /* 0xffff0000040b7812 */ /* 0x040fe200078ec0ff */
[----:B------:R-:W-:Y:S01]  /*3d60*/  IMAD.U32 R97, R7, 0x10000, RZ ;  /* 0x0001000007617824 */ /* 0x000fe200078e00ff */
        /* <DEDUP_REMOVED lines=10> */
[C---:B------:R-:W-:Y:S01]  /*3e10*/  LOP3.LUT R29, R26.reuse, 0xffff0000, RZ, 0xc0, !PT ;  /* 0xffff00001a1d7812 */ /* 0x040fe200078ec0ff */
[----:B------:R-:W-:Y:S01]  /*3e20*/  IMAD.U32 R107, R26, 0x10000, RZ ;  /* 0x000100001a6b7824 */ /* 0x000fe200078e00ff */
[----:B------:R-:W-:Y:S01]  /*3e30*/  LOP3.LUT R27, R27, 0xffff0000, RZ, 0xc0, !PT ;  /* 0xffff00001b1b7812 */ /* 0x000fe200078ec0ff */
        /* <DEDUP_REMOVED lines=16> */
.L_x_77:
[----:B------:R-:W-:Y:S02]  /*3f40*/  LOP3.LUT R8, R91, R8, RZ, 0x3c, !PT ;  /* 0x000000085b087212 */ /* 0x000fe400078e3cff */
[----:B------:R-:W-:-:S07]  /*3f50*/  SEL R0, R28, RZ, P5 ;  /* 0x000000ff1c007207 */ /* 0x000fce0002800000 */
.L_x_73:
[----:B------:R-:W-:Y:S05]  /*3f60*/  BSYNC B0 ;  /* 0x0000000000007941 */ /* 0x000fea0003800000 */
.L_x_72:
        /* <DEDUP_REMOVED lines=46> */
.L_x_79:
[----:B------:R-:W-:Y:S05]  /*4250*/  BSYNC B0 ;  /* 0x0000000000007941 */ /* 0x000fea0003800000 */
.L_x_78:
[----:B------:R-:W-:Y:S06]  /*4260*/  BAR.SYNC.DEFER_BLOCKING 0x1, 0x100 ;  /* 0x0044000000007b1d */ /* 0x000fec0000010000 */
[----:B------:R-:W-:Y:S04]  /*4270*/  BSSY B0, `(.L_x_80) ;  /* 0x0000009000007945 */ /* 0x000fe80003800000 */
[----:B------:R-:W-:Y:S05]  /*4280*/  @P0 BRA `(.L_x_81) ;  /* 0x00000000001c0947 */ /* 0x000fea0003800000 */
[----:B------:R-:W-:-:S13]  /*4290*/  ISETP.NE.AND P5, PT, R100, 0x3, PT ;  /* 0x000000036400780c */ /* 0x000fda0003fa5270 */
[----:B------:R-:W-:Y:S05]  /*42a0*/  @!P5 BRA `(.L_x_82) ;  /* 0x000000000004d947 */ /* 0x000fea0003800000 */
[----:B------:R-:W-:Y:S01]  /*42b0*/  BPT.TRAP 0x1 ;  /* 0x000000040000795c */ /* 0x000fe20000300000 */
.L_x_82:
[----:B------:R-:W-:-:S04]  /*42c0*/  ULEA UR4, UR42, UR52, 0x3 ;  /* 0x000000342a047291 */ /* 0x000fc8000f8e183f */
[----:B------:R-:W-:-:S04]  /*42d0*/  UIADD3 UR4, UR4, 0x60, URZ ;  /* 0x0000006004047890 */ /* 0x000fc8000fffe03f */
[----:B------:R-:W-:-:S09]  /*42e0*/  UPRMT UR4, UR51, 0x654, UR4 ;  /* 0x0000065433047896 */ /* 0x000fd20008000004 */
[----:B------:R-:W-:Y:S03]  /*42f0*/  SYNCS.ARRIVE.TRANS64.RED.A1T0 RZ, [UR4], RZ ;  /* 0x000000ffffff79a7 */ /* 0x000fe60008100404 */
.L_x_81:
[----:B------:R-:W-:Y:S05]  /*4300*/  BSYNC B0 ;  /* 0x0000000000007941 */ /* 0x000fea0003800000 */
.L_x_80:
[----:B------:R-:W-:Y:S01]  /*4310*/  UIADD3 UR4, UR42, 0x1, URZ ;  /* 0x000000012a047890 */ /* 0x000fe2000fffe03f */
[----:B------:R-:W-:Y:S03]  /*4320*/  BSSY B0, `(.L_x_83) ;  /* 0x0000034000007945 */ /* 0x000fe60003800000 */
[----:B------:R-:W-:-:S04]  /*4330*/  UISETP.NE.AND UP0, UPT, UR4, 0x4, UPT ;  /* 0x000000040400788c */ /* 0x000fc8000bf05270 */
[----:B------:R-:W-:Y:S01]  /*4340*/  USEL UR42, UR4, URZ, UP0 ;  /* 0x0000003f042a7287 */ /* 0x000fe20008000000 */
[----:B------:R-:W-:Y:S11]  /*4350*/  @P0 BRA `(.L_x_84) ;  /* 0x0000000000c00947 */ /* 0x000ff60003800000 */
[----:B------:R-:W-:-:S13]  /*4360*/  ISETP.NE.AND P5, PT, R100, 0x3, PT ;  /* 0x000000036400780c */ /* 0x000fda0003fa5270 */
[----:B------:R-:W-:Y:S05]  /*4370*/  @!P5 BRA `(.L_x_85) ;  /* 0x000000000004d947 */ /* 0x000fea0003800000 */
[----:B------:R-:W-:Y:S01]  /*4380*/  BPT.TRAP 0x1 ;  /* 0x000000040000795c */ /* 0x000fe20000300000 */
.L_x_85:
[----:B-1----:R-:W-:Y:S01]  /*4390*/  SHF.L.U32 R4, R8, 0x1f, RZ ;  /* 0x0000001f08047819 */ /* 0x002fe200000006ff */
[----:B------:R-:W-:Y:S01]  /*43a0*/  BSSY B1, `(.L_x_86) ;  /* 0x0000004000017945 */ /* 0x000fe20003800000 */
[----:B------:R-:W-:-:S04]  /*43b0*/  LEA R5, R0, UR52, 0x3 ;  /* 0x0000003400057c11 */ /* 0x000fc8000f8e18ff */
[----:B------:R-:W1:Y:S02]  /*43c0*/  SYNCS.PHASECHK.TRANS64.TRYWAIT P5, [R5+URZ+0x40], R4 ;  /* 0x00004004050075a7 */ /* 0x000e6400080a017f */
[----:B-1----:R-:W-:Y:S05]  /*43d0*/  @!P5 BRA `(.L_x_87) ;  /* 0x00000038005cd947 */ /* 0x002fea0003800000 */
.L_x_172:
[----:B------:R-:W-:Y:S05]  /*43e0*/  BSYNC B1 ;  /* 0x0000000000017941 */ /* 0x000fea0003800000 */
.L_x_86:
[----:B------:R-:W-:Y:S05]  /*43f0*/  @P4 BRA `(.L_x_84) ;  /* 0x0000000000984947 */ /* 0x000fea0003800000 */
[----:B------:R-:W-:Y:S01]  /*4400*/  IMAD R0, R0, 0x2000, R63 ;  /* 0x0000200000007824 */ /* 0x000fe200078e023f */
[----:B------:R-:W-:Y:S05]  /*4410*/  WARPSYNC.ALL ;  /* 0x0000000000007948 */ /* 0x000fea0003800000 */
[C---:B-1----:R-:W-:Y:S01]  /*4420*/  VIADD R4, R0.reuse, 0x20 ;  /* 0x0000002000047836 */ /* 0x042fe20000000000 */
[----:B------:R-:W1:Y:S01]  /*4430*/  LDSM.16.M88.4 R8, [R0] ;  /* 0x000000000008783b */ /* 0x000e620000000200 */
        /* <DEDUP_REMOVED lines=34> */
.L_x_84:
[----:B------:R-:W-:Y:S05]  /*4660*/  BSYNC B0 ;  /* 0x0000000000007941 */ /* 0x000fea0003800000 */
.L_x_83:
        /* <DEDUP_REMOVED lines=34> */
[----:B----4-:R-:W4:Y:S02]  /*4890*/  FENCE.VIEW.ASYNC.S ;  /* 0x00000000000073c6 */ /* 0x010f240000000000 */
[----:B----4-:R-:W-:Y:S06]  /*48a0*/  BAR.SYNC.DEFER_BLOCKING 0x1, 0x100 ;  /* 0x0044000000007b1d */ /* 0x010fec0000010000 */
[----:B------:R-:W-:Y:S05]  /*48b0*/  @P2 BRA `(.L_x_89) ;  /* 0x0000000000242947 */ /* 0x000fea0003800000 */
[----:B------:R-:W-:Y:S02]  /*48c0*/  UIADD3 UR8, UP0, UR54, 0x4f0, URZ ;  /* 0x000004f036087890 */ /* 0x000fe4000ff1e03f */
[----:B------:R-:W-:Y:S02]  /*48d0*/  UIADD3 UR6, UR46, 0x80, URZ ;  /* 0x000000802e067890 */ /* 0x000fe4000fffe03f */
[----:B------:R-:W-:Y:S02]  /*48e0*/  UIADD3 UR5, UR45, 0x20, URZ ;  /* 0x000000202d057890 */ /* 0x000fe4000fffe03f */
[----:B------:R-:W-:Y:S02]  /*48f0*/  UIADD3 UR4, UR52, 0x6200, URZ ;  /* 0x0000620034047890 */ /* 0x000fe4000fffe03f */
[----:B------:R-:W-:Y:S01]  /*4900*/  UIADD3.X UR9, URZ, UR55, URZ, UP0, !UPT ;  /* 0x000000373f097290 */ /* 0x000fe200087fe43f */
[----:B------:R-:W-:-:S08]  /*4910*/  UMOV UR7, UR47 ;  /* 0x0000002f00077c82 */ /* 0x000fd00008000000 */
[----:B------:R4:W-:Y:S01]  /*4920*/  UTMASTG.3D [UR4], [UR8] ;  /* 0x00000004080073b5 */ /* 0x0009e20008010000 */
[----:B------:R0:W-:Y:S01]  /*4930*/  UTMACMDFLUSH ;  /* 0x00000000000079b7 */ /* 0x0001e20000000000 */
[----:B----4-:R-:W-:-:S04]  /*4940*/  DEPBAR.LE SB0, 0x1 ;  /* 0x000080400000791a */ /* 0x010fc80000000000 */
.L_x_89:
[----:B------:R-:W-:Y:S05]  /*4950*/  BSYNC B0 ;  /* 0x0000000000007941 */ /* 0x000fea0003800000 */
.L_x_88:
[----:B------:R-:W-:Y:S06]  /*4960*/  BAR.SYNC.DEFER_BLOCKING 0x1, 0x100 ;  /* 0x0044000000007b1d */ /* 0x000fec0000010000 */
[----:B------:R-:W-:Y:S04]  /*4970*/  BSSY B0, `(.L_x_90) ;  /* 0x0000009000007945 */ /* 0x000fe80003800000 */
[----:B------:R-:W-:Y:S05]  /*4980*/  @P0 BRA `(.L_x_91) ;  /* 0x00000000001c0947 */ /* 0x000fea0003800000 */
[----:B------:R-:W-:-:S13]  /*4990*/  ISETP.NE.AND P0, PT, R100, 0x3, PT ;  /* 0x000000036400780c */ /* 0x000fda0003f05270 */
[----:B------:R-:W-:Y:S05]  /*49a0*/  @!P0 BRA `(.L_x_92) ;  /* 0x0000000000048947 */ /* 0x000fea0003800000 */
[----:B------:R-:W-:Y:S01]  /*49b0*/  BPT.TRAP 0x1 ;  /* 0x000000040000795c */ /* 0x000fe20000300000 */
.L_x_92:
[----:B------:R-:W-:-:S04]  /*49c0*/  ULEA UR4, UR42, UR52, 0x3 ;  /* 0x000000342a047291 */ /* 0x000fc8000f8e183f */
[----:B------:R-:W-:-:S04]  /*49d0*/  UIADD3 UR4, UR4, 0x60, URZ ;  /* 0x0000006004047890 */ /* 0x000fc8000fffe03f */
[----:B------:R-:W-:-:S09]  /*49e0*/  UPRMT UR4, UR51, 0x654, UR4 ;  /* 0x0000065433047896 */ /* 0x000fd20008000004 */
[----:B------:R-:W-:Y:S03]  /*49f0*/  SYNCS.ARRIVE.TRANS64.RED.A1T0 RZ, [UR4], RZ ;  /* 0x000000ffffff79a7 */ /* 0x000fe60008100404 */
.L_x_91:
[----:B------:R-:W-:Y:S05]  /*4a00*/  BSYNC B0 ;  /* 0x0000000000007941 */ /* 0x000fea0003800000 */
.L_x_90:
[----:B------:R-:W-:Y:S01]  /*4a10*/  IADD3 R16, P0, R16, UR38, RZ ;  /* 0x0000002610107c10 */ /* 0x000fe2000ff1e0ff */
[----:B------:R-:W-:Y:S01]  /*4a20*/  ULDC.64 UR4, c[0x0][0x8f8] ;  /* 0x00023e0000047ab9 */ /* 0x000fe20000000a00 */
[----:B------:R-:W-:Y:S01]  /*4a30*/  UIADD3 UR42, UR42, 0x1, URZ ;  /* 0x000000012a2a7890 */ /* 0x000fe2000fffe03f */
[----:B------:R-:W-:Y:S01]  /*4a40*/  PRMT R0, RZ, 0x7610, R0 ;  /* 0x00007610ff007816 */ /* 0x000fe20000000000 */
[----:B------:R-:W-:Y:S01]  /*4a50*/  UMOV UR47, 0xffffffff ;  /* 0xffffffff002f7882 */ /* 0x000fe20000000000 */
[----:B------:R-:W-:Y:S01]  /*4a60*/  IADD3.X R17, R17, UR37, RZ, P0, !PT ;  /* 0x0000002511117c10 */ /* 0x000fe200087fe4ff */
[----:B------:R-:W-:Y:S01]  /*4a70*/  UISETP.NE.AND UP0, UPT, UR42, 0x4, UPT ;  /* 0x000000042a00788c */ /* 0x000fe2000bf05270 */
[----:B------:R-:W-:Y:S01]  /*4a80*/  ISETP.GE.U32.AND P0, PT, R16, UR4, PT ;  /* 0x0000000410007c0c */ /* 0x000fe2000bf06070 */
[----:B------:R-:W-:Y:S02]  /*4a90*/  IMAD.MOV.U32 R23, RZ, RZ, -0x1 ;  /* 0xffffffffff177424 */ /* 0x000fe400078e00ff */
[----:B------:R-:W-:Y:S01]  /*4aa0*/  USEL UR42, UR42, URZ, UP0 ;  /* 0x0000003f2a2a7287 */ /* 0x000fe20008000000 */
[----:B------:R-:W-:Y:S01]  /*4ab0*/  ISETP.GE.U32.AND.EX P0, PT, R17, UR5, PT, P0 ;  /* 0x0000000511007c0c */ /* 0x000fe2000bf06100 */
[----:B------:R-:W-:-:S12]  /*4ac0*/  IMAD.MOV.U32 R94, RZ, RZ, -0x1 ;  /* 0xffffffffff5e7424 */ /* 0x000fd800078e00ff */
[----:B------:R-:W-:Y:S05]  /*4ad0*/  @P0 BRA `(.L_x_93) ;  /* 0x0000000400680947 */ /* 0x000fea0003800000 */
[----:B---3--:R-:W3:Y:S01]  /*4ae0*/  S2R R12, SR_CTAID.X ;  /* 0x00000000000c7919 */ /* 0x008ee20000002500 */
[----:B------:R-:W4:Y:S01]  /*4af0*/  LDC.64 R10, c[0x0][0x8d0] ;  /* 0x00023400ff0a7b82 */ /* 0x000f220000000a00 */
[----:B------:R-:W-:Y:S01]  /*4b00*/  ULDC UR4, c[0x0][0x150] ;  /* 0x0000540000047ab9 */ /* 0x000fe20000000800 */
[----:B------:R-:W-:Y:S01]  /*4b10*/  IMAD.MOV.U32 R8, RZ, RZ, R16 ;  /* 0x000000ffff087224 */ /* 0x000fe200078e0010 */
[----:B------:R-:W2:Y:S01]  /*4b20*/  S2R R24, SR_CTAID.Y ;  /* 0x0000000000187919 */ /* 0x000ea20000002600 */
[----:B-1----:R-:W-:-:S04]  /*4b30*/  IMAD.MOV.U32 R9, RZ, RZ, R17 ;  /* 0x000000ffff097224 */ /* 0x002fc800078e0011 */
[----:B------:R-:W1:Y:S08]  /*4b40*/  LDC R25, c[0x0][0x144] ;  /* 0x00005100ff197b82 */ /* 0x000e700000000800 */
[----:B------:R-:W1:Y:S08]  /*4b50*/  LDC R0, c[0x0][0x8d8] ;  /* 0x00023600ff007b82 */ /* 0x000e700000000800 */
[----:B------:R-:W1:Y:S01]  /*4b60*/  LDC.64 R14, c[0x0][0x8c8] ;  /* 0x00023200ff0e7b82 */ /* 0x000e620000000a00 */
[----:B----4-:R-:W-:-:S04]  /*4b70*/  ISETP.NE.U32.AND P0, PT, R10, RZ, PT ;  /* 0x000000ff0a00720c */ /* 0x010fc80003f05070 */
[----:B------:R-:W-:Y:S02]  /*4b80*/  ISETP.NE.AND.EX P0, PT, R11, RZ, PT, P0 ;  /* 0x000000ff0b00720c */ /* 0x000fe40003f05300 */
[----:B---3--:R-:W-:-:S05]  /*4b90*/  I2FP.F32.U32 R3, R12 ;  /* 0x0000000c00037245 */ /* 0x008fca0000201000 */
[----:B------:R-:W-:-:S04]  /*4ba0*/  FMUL R3, R3, UR4 ;  /* 0x0000000403037c20 */ /* 0x000fc80008400000 */
[----:B------:R3:W4:Y:S02]  /*4bb0*/  F2I.U32.TRUNC.NTZ R23, R3 ;  /* 0x0000000300177305 */ /* 0x000724000020f000 */
[----:B--2---:R-:W-:Y:S05]  /*4bc0*/  @!P0 BRA `(.L_x_94) ;  /* 0x0000000000288947 */ /* 0x004fea0003800000 */
[----:B---3--:R-:W2:Y:S02]  /*4bd0*/  LDC R3, c[0x0][0x8dc] ;  /* 0x00023700ff037b82 */ /* 0x008ea40000000800 */
        /* <DEDUP_REMOVED lines=9> */
.L_x_94:
[----:B------:R-:W2:Y:S01]  /*4c70*/  LDC.64 R20, c[0x0][0x8e8] ;  /* 0x00023a00ff147b82 */ /* 0x000ea20000000a00 */
[-C--:B-1----:R-:W-:Y:S01]  /*4c80*/  SHF.R.U64 R31, R8, R0.reuse, R9 ;  /* 0x00000000081f7219 */ /* 0x082fe20000001209 */
[----:B----4-:R-:W-:Y:S01]  /*4c90*/  IMAD.MOV R23, RZ, RZ, -R23 ;  /* 0x000000ffff177224 */ /* 0x010fe200078e0a17 */
[----:B------:R-:W-:Y:S01]  /*4ca0*/  SHF.R.U32.HI R0, RZ, R0, R9 ;  /* 0x00000000ff007219 */ /* 0x000fe20000011609 */
[----:B------:R-:W-:Y:S01]  /*4cb0*/  ULDC UR4, c[0x0][0x154] ;  /* 0x0000550000047ab9 */ /* 0x000fe20000000800 */
[----:B---3--:R-:W-:Y:S01]  /*4cc0*/  IADD3 R3, P0, RZ, -R31, RZ ;  /* 0x8000001fff037210 */ /* 0x008fe20007f1e0ff */
[----:B------:R-:W-:Y:S02]  /*4cd0*/  IMAD R26, R25, R23, R12 ;  /* 0x00000017191a7224 */ /* 0x000fe400078e020c */
[----:B------:R-:W1:Y:S01]  /*4ce0*/  LDC R6, c[0x0][0x8c0] ;  /* 0x00023000ff067b82 */ /* 0x000e620000000800 */
[----:B------:R-:W-:Y:S02]  /*4cf0*/  IMAD.MOV.U32 R7, RZ, RZ, 0x1 ;  /* 0x00000001ff077424 */ /* 0x000fe400078e00ff */
[----:B------:R-:W-:-:S04]  /*4d00*/  IMAD.X R5, RZ, RZ, ~R0, P0 ;  /* 0x000000ffff057224 */ /* 0x000fc800000e0e00 */
[-C--:B------:R-:W-:Y:S01]  /*4d10*/  IMAD R0, R5, R14.reuse, RZ ;  /* 0x0000000e05007224 */ /* 0x080fe200078e02ff */
[----:B------:R-:W3:Y:S01]  /*4d20*/  LDC R8, c[0x0][0x8b0] ;  /* 0x00022c00ff087b82 */ /* 0x000ee20000000800 */
[----:B------:R-:W-:-:S04]  /*4d30*/  IMAD.WIDE.U32 R4, R3, R14, R16 ;  /* 0x0000000e03047225 */ /* 0x000fc800078e0010 */
[----:B------:R-:W-:Y:S01]  /*4d40*/  IMAD R3, R3, R15, R0 ;  /* 0x0000000f03037224 */ /* 0x000fe200078e0200 */
[----:B------:R-:W-:Y:S02]  /*4d50*/  I2FP.F32.U32 R0, R24 ;  /* 0x0000001800007245 */ /* 0x000fe40000201000 */
[----:B------:R-:W4:Y:S01]  /*4d60*/  LDC R28, c[0x0][0x900] ;  /* 0x00024000ff1c7b82 */ /* 0x000f220000000800 */
[----:B------:R-:W-:Y:S01]  /*4d70*/  IMAD.IADD R3, R5, 0x1, R3 ;  /* 0x0000000105037824 */ /* 0x000fe200078e0203 */
[----:B--2---:R-:W-:Y:S01]  /*4d80*/  ISETP.NE.U32.AND P0, PT, R20, RZ, PT ;  /* 0x000000ff1400720c */ /* 0x004fe20003f05070 */
[----:B------:R-:W-:Y:S01]  /*4d90*/  FMUL R0, R0, UR4 ;  /* 0x0000000400007c20 */ /* 0x000fe20008400000 */
[----:B------:R-:W-:Y:S02]  /*4da0*/  IMAD.MOV.U32 R5, RZ, RZ, -0x1 ;  /* 0xffffffffff057424 */ /* 0x000fe400078e00ff */
[----:B------:R-:W-:Y:S01]  /*4db0*/  ISETP.NE.AND.EX P0, PT, R21, RZ, PT, P0 ;  /* 0x000000ff1500720c */ /* 0x000fe20003f05300 */
[----:B------:R2:W2:Y:S01]  /*4dc0*/  F2I.U32.TRUNC.NTZ R13, R0 ;  /* 0x00000000000d7305 */ /* 0x0004a2000020f000 */
[----:B------:R-:W2:Y:S01]  /*4dd0*/  LDC R15, c[0x0][0x148] ;  /* 0x00005200ff0f7b82 */ /* 0x000ea20000000800 */
[----:B-1----:R-:W-:-:S02]  /*4de0*/  SHF.R.U64 R12, R4, R6, R3 ;  /* 0x00000006040c7219 */ /* 0x002fc40000001203 */
[----:B------:R-:W-:-:S05]  /*4df0*/  SHF.R.U32.HI R3, RZ, R6, R3 ;  /* 0x00000006ff037219 */ /* 0x000fca0000011603 */
[----:B------:R-:W1:Y:S01]  /*4e00*/  LDC R25, c[0x0][0x8a8] ;  /* 0x00022a00ff197b82 */ /* 0x000e620000000800 */
[-CC-:B---3--:R-:W-:Y:S02]  /*4e10*/  SHF.R.U64 R10, R12, R8.reuse, R3.reuse ;  /* 0x000000080c0a7219 */ /* 0x188fe40000001203 */
[----:B------:R-:W-:-:S05]  /*4e20*/  SHF.R.U32.HI R3, RZ, R8, R3 ;  /* 0x00000008ff037219 */ /* 0x000fca0000011603 */
[----:B------:R-:W3:Y:S01]  /*4e30*/  LDC R27, c[0x0][0x8f0] ;  /* 0x00023c00ff1b7b82 */ /* 0x000ee20000000800 */
[-C--:B----4-:R-:W-:Y:S02]  /*4e40*/  SHF.L.U32 R4, R5, R28.reuse, RZ ;  /* 0x0000001c05047219 */ /* 0x090fe400000006ff */
[-CC-:B------:R-:W-:Y:S02]  /*4e50*/  SHF.R.U64 R14, R10, R28.reuse, R3.reuse ;  /* 0x0000001c0a0e7219 */ /* 0x180fe40000001203 */
[----:B------:R-:W-:Y:S02]  /*4e60*/  SHF.R.U32.HI R5, RZ, R28, R3 ;  /* 0x0000001cff057219 */ /* 0x000fe40000011603 */
[----:B------:R-:W-:Y:S01]  /*4e70*/  LOP3.LUT R23, RZ, R4, RZ, 0x33, !PT ;  /* 0x00000004ff177212 */ /* 0x000fe200078e33ff */
[----:B------:R-:W4:Y:S01]  /*4e80*/  LDC R29, c[0x0][0x8e0] ;  /* 0x00023800ff1d7b82 */ /* 0x000f220000000800 */
[----:B------:R-:W-:Y:S01]  /*4e90*/  SHF.L.U32 R28, R7, R28, RZ ;  /* 0x0000001c071c7219 */ /* 0x000fe200000006ff */
[----:B------:R-:W-:-:S06]  /*4ea0*/  IMAD.MOV.U32 R4, RZ, RZ, R14 ;  /* 0x000000ffff047224 */ /* 0x000fcc00078e000e */
        /* <DEDUP_REMOVED lines=12> */
.L_x_95:
[----:B------:R-:W-:Y:S01]  /*4f70*/  ISETP.NE.AND P0, PT, R2, 0x1, PT ;  /* 0x000000010200780c */ /* 0x000fe20003f05270 */
[----:B--2---:R-:W-:Y:S01]  /*4f80*/  IMAD.MOV R13, RZ, RZ, -R13 ;  /* 0x000000ffff0d7224 */ /* 0x004fe200078e0a0d */
[----:B---3--:R-:W-:Y:S01]  /*4f90*/  SHF.R.U64 R0, R4, R27, R5 ;  /* 0x0000001b04007219 */ /* 0x008fe20000001205 */
[----:B-1----:R-:W-:Y:S01]  /*4fa0*/  VIADD R5, R25, 0xffffffff ;  /* 0xffffffff19057836 */ /* 0x002fe20000000000 */
[----:B------:R-:W-:Y:S02]  /*4fb0*/  LOP3.LUT R23, R10, R23, RZ, 0xc0, !PT ;  /* 0x000000170a177212 */ /* 0x000fe400078ec0ff */
[----:B------:R-:W-:Y:S01]  /*4fc0*/  R2UR UR47, R31 ;  /* 0x000000001f2f72ca */ /* 0x000fe200000e0000 */
[----:B------:R-:W-:Y:S01]  /*4fd0*/  IMAD.MOV R3, RZ, RZ, -R0 ;  /* 0x000000ffff037224 */ /* 0x000fe200078e0a00 */
[----:B------:R-:W-:Y:S01]  /*4fe0*/  LOP3.LUT R5, R12, R5, RZ, 0xc0, !PT ;  /* 0x000000050c057212 */ /* 0x000fe200078ec0ff */
[----:B------:R-:W-:Y:S02]  /*4ff0*/  IMAD R23, R28, R0, R23 ;  /* 0x000000001c177224 */ /* 0x000fe400078e0217 */
[----:B----4-:R-:W-:-:S02]  /*5000*/  IMAD R0, R3, R29, R14 ;  /* 0x0000001d03007224 */ /* 0x010fc400078e020e */
[----:B------:R-:W-:Y:S02]  /*5010*/  @P0 IMAD R26, R15, R13, R24 ;  /* 0x0000000d0f1a0224 */ /* 0x000fe400078e0218 */
[----:B------:R-:W-:Y:S02]  /*5020*/  IMAD R0, R0, R25, R5 ;  /* 0x0000001900007224 */ /* 0x000fe400078e0205 */
[----:B------:R-:W-:Y:S02]  /*5030*/  IMAD R23, R23, R30, R26 ;  /* 0x0000001e17177224 */ /* 0x000fe400078e021a */
[----:B------:R-:W-:-:S03]  /*5040*/  IMAD.MOV.U32 R3, RZ, RZ, 0x1 ;  /* 0x00000001ff037424 */ /* 0x000fc600078e00ff */
[----:B------:R-:W-:Y:S02]  /*5050*/  SEL R94, R0, R23, !P0 ;  /* 0x00000017005e7207 */ /* 0x000fe40004000000 */
[----:B------:R-:W-:Y:S02]  /*5060*/  SEL R23, R23, R0, !P0 ;  /* 0x0000000017177207 */ /* 0x000fe40004000000 */
[----:B------:R-:W-:-:S07]  /*5070*/  PRMT R0, R3, 0x7610, R0 ;  /* 0x0000761003007816 */ /* 0x000fce0000000000 */
.L_x_93:
[----:B------:R-:W-:Y:S01]  /*5080*/  UIADD3 UR49, UR50, UR49, URZ ;  /* 0x0000003132317290 */ /* 0x000fe2000fffe03f */
[----:B------:R-:W-:Y:S01]  /*5090*/  LOP3.LUT P0, RZ, R0, 0xff, RZ, 0xc0, !PT ;  /* 0x000000ff00ff7812 */ /* 0x000fe2000780c0ff */
[----:B------:R-:W-:Y:S02]  /*50a0*/  UIADD3 UR43, UR43, 0x4, URZ ;  /* 0x000000042b2b7890 */ /* 0x000fe4000fffe03f */
[----:B------:R-:W-:Y:S02]  /*50b0*/  USHF.R.U32.HI UR4, URZ, 0x2, UR49 ;  /* 0x000000023f047899 */ /* 0x000fe40008011631 */
[----:B------:R-:W-:Y:S02]  /*50c0*/  UISETP.GT.U32.AND UP0, UPT, UR49, 0x3, UPT ;  /* 0x000000033100788c */ /* 0x000fe4000bf04070 */
[----:B------:R-:W-:Y:S02]  /*50d0*/  ULOP3.LUT UR4, UR4, 0x1, URZ, 0xc0, !UPT ;  /* 0x0000000104047892 */ /* 0x000fe4000f8ec03f */
[----:B------:R-:W-:-:S02]  /*50e0*/  UISETP.LT.U32.AND UP1, UPT, UR50, 0x4, UP0 ;  /* 0x000000043200788c */ /* 0x000fc40008721070 */
[----:B------:R-:W-:Y:S02]  /*50f0*/  UISETP.NE.U32.AND UP2, UPT, UR4, 0x1, UPT ;  /* 0x000000010400788c */ /* 0x000fe4000bf45070 */
[----:B------:R-:W-:Y:S02]  /*5100*/  USEL UR5, URZ, 0x1, !UP1 ;  /* 0x000000013f057887 */ /* 0x000fe4000c800000 */
[----:B------:R-:W-:Y:S02]  /*5110*/  UISETP.GT.U32.AND UP0, UPT, UR50, 0x3, !UP2 ;  /* 0x000000033200788c */ /* 0x000fe4000d704070 */
[----:B------:R-:W-:Y:S02]  /*5120*/  ULOP3.LUT UR49, UR49, 0x3, URZ, 0xc0, !UPT ;  /* 0x0000000331317892 */ /* 0x000fe4000f8ec03f */
[----:B------:R-:W-:-:S04]  /*5130*/  USEL UR4, URZ, 0x1, !UP0 ;  /* 0x000000013f047887 */ /* 0x000fc8000c000000 */
[----:B------:R-:W-:Y:S01]  /*5140*/  ULOP3.LUT UR48, UR4, UR48, UR5, 0x96, !UPT ;  /* 0x0000003004307292 */ /* 0x000fe2000f8e9605 */
[----:B------:R-:W-:Y:S11]  /*5150*/  @P0 BRA `(.L_x_96) ;  /* 0xffffffc400640947 */ /* 0x000ff6000383ffff */
[----:B------:R-:W-:-:S13]  /*5160*/  PLOP3.LUT P0, PT, PT, PT, PT, 0x8, 0x0 ;  /* 0x000000000000781c */ /* 0x000fda0003f0e170 */
.L_x_22:
[----:B------:R-:W-:Y:S05]  /*5170*/  @P0 BRA `(.L_x_14) ;  /* 0x0000002800800947 */ /* 0x000fea0003800000 */
[----:B------:R-:W-:Y:S01]  /*5180*/  ULDC.64 UR6, c[0x0][0x588] ;  /* 0x0001620000067ab9 */ /* 0x000fe20000000a00 */
[----:B------:R-:W-:Y:S01]  /*5190*/  ISETP.NE.AND.EX P1, PT, R108, RZ, PT, P1 ;  /* 0x000000ff6c00720c */ /* 0x000fe20003f25310 */
[----:B------:R-:W-:-:S04]  /*51a0*/  DEPBAR.LE SB0, 0x0 ;  /* 0x000080000000791a */ /* 0x000fc80000000000 */
[----:B------:R-:W-:Y:S01]  /*51b0*/  ISETP.NE.U32.AND P0, PT, RZ, UR6, PT ;  /* 0x00000006ff007c0c */ /* 0x000fe2000bf05070 */
[----:B------:R-:W-:Y:S03]  /*51c0*/  BSSY B0, `(.L_x_97) ;  /* 0x0000014000007945 */ /* 0x000fe60003800000 */
[----:B------:R-:W-:-:S13]  /*51d0*/  ISETP.NE.AND.EX P0, PT, RZ, UR7, PT, P0 ;  /* 0x00000007ff007c0c */ /* 0x000fda000bf05300 */
[----:B------:R-:W-:Y:S05]  /*51e0*/  @P0 BRA P1, `(.L_x_98) ;  /* 0x0000000000440947 */ /* 0x000fea0000800000 */
[----:B------:R-:W-:-:S04]  /*51f0*/  ISETP.NE.U32.AND P0, PT, R106, RZ, PT ;  /* 0x000000ff6a00720c */ /* 0x000fc80003f05070 */
[----:B------:R-:W-:-:S13]  /*5200*/  ISETP.NE.AND.EX P0, PT, R108, RZ, PT, P0 ;  /* 0x000000ff6c00720c */ /* 0x000fda0003f05300 */
[----:B------:R-:W-:Y:S05]  /*5210*/  @!P0 BRA `(.L_x_99) ;  /* 0x00000000002c8947 */ /* 0x000fea0003800000 */
[----:B------:R-:W-:-:S13]  /*5220*/  LOP3.LUT P0, RZ, R90, 0xff, RZ, 0xc0, !PT ;  /* 0x000000ff5aff7812 */ /* 0x000fda000780c0ff */
[----:B------:R-:W-:Y:S05]  /*5230*/  @!P0 BRA `(.L_x_100) ;  /* 0x0000000000108947 */ /* 0x000fea0003800000 */
[----:B-----5:R-:W-:-:S13]  /*5240*/  FSETP.NEU.AND P0, PT, R92, RZ, PT ;  /* 0x000000ff5c00720b */ /* 0x020fda0003f0d000 */
[----:B------:R-:W-:Y:S05]  /*5250*/  @!P0 BREAK B0 ;  /* 0x0000000000008942 */ /* 0x000fea0003800000 */
[----:B------:R-:W-:Y:S05]  /*5260*/  @P0 BRA `(.L_x_98) ;  /* 0x0000000000240947 */ /* 0x000fea0003800000 */
[----:B------:R-:W-:Y:S05]  /*5270*/  BRA `(.L_x_14) ;  /* 0x0000002800407947 */ /* 0x000fea0003800000 */
.L_x_100:
[----:B------:R-:W-:-:S04]  /*5280*/  ISETP.NE.U32.AND P0, PT, RZ, UR6, PT ;  /* 0x00000006ff007c0c */ /* 0x000fc8000bf05070 */
[----:B------:R-:W-:-:S13]  /*5290*/  ISETP.NE.AND.EX P0, PT, RZ, UR7, PT, P0 ;  /* 0x00000007ff007c0c */ /* 0x000fda000bf05300 */
[----:B------:R-:W-:Y:S05]  /*52a0*/  @!P0 BREAK B0 ;  /* 0x0000000000008942 */ /* 0x000fea0003800000 */
[----:B------:R-:W-:Y:S05]  /*52b0*/  @P0 BRA `(.L_x_98) ;  /* 0x0000000000100947 */ /* 0x000fea0003800000 */
[----:B------:R-:W-:Y:S05]  /*52c0*/  BRA `(.L_x_14) ;  /* 0x00000028002c7947 */ /* 0x000fea0003800000 */
.L_x_99:
[----:B-----5:R-:W-:-:S13]  /*52d0*/  FSETP.NEU.AND P0, PT, R92, RZ, PT ;  /* 0x000000ff5c00720b */ /* 0x020fda0003f0d000 */
[----:B------:R-:W-:Y:S05]  /*52e0*/  @!P0 BREAK B0 ;  /* 0x0000000000008942 */ /* 0x000fea0003800000 */
[----:B------:R-:W-:Y:S05]  /*52f0*/  @!P0 BRA `(.L_x_14) ;  /* 0x0000002800208947 */ /* 0x000fea0003800000 */
.L_x_98:
[----:B-1----:R-:W-:Y:S05]  /*5300*/  BSYNC B0 ;  /* 0x0000000000007941 */ /* 0x002fea0003800000 */
.L_x_97:
[----:B------:R-:W-:-:S04]  /*5310*/  LOP3.LUT R19, R19, 0x1, RZ, 0xfc, !PT ;  /* 0x0000000113137812 */ /* 0x000fc800078efcff */
[----:B------:R-:W-:-:S13]  /*5320*/  ISETP.NE.AND P0, PT, R19, 0x3, PT ;  /* 0x000000031300780c */ /* 0x000fda0003f05270 */
[----:B------:R-:W-:Y:S05]  /*5330*/  @!P0 BRA `(.L_x_101) ;  /* 0x0000000000048947 */ /* 0x000fea0003800000 */
[----:B------:R-:W-:Y:S01]  /*5340*/  BPT.TRAP 0x1 ;  /* 0x000000040000795c */ /* 0x000fe20000300000 */
.L_x_101:
[----:B------:R-:W1:Y:S01]  /*5350*/  S2UR UR5, SR_CgaCtaId ;  /* 0x00000000000579c3 */ /* 0x000e620000008800 */
[----:B------:R-:W-:Y:S02]  /*5360*/  UMOV UR4, 0x400 ;  /* 0x0000040000047882 */ /* 0x000fe40000000000 */
[----:B-1----:R-:W-:-:S04]  /*5370*/  ULEA UR4, UR5, UR4, 0x18 ;  /* 0x0000000405047291 */ /* 0x002fc8000f8ec03f */
[----:B------:R-:W-:-:S04]  /*5380*/  ULEA UR4, UR42, UR4, 0x3 ;  /* 0x000000042a047291 */ /* 0x000fc8000f8e183f */
[----:B------:R-:W-:-:S04]  /*5390*/  UIADD3 UR4, UR4, 0x60, URZ ;  /* 0x0000006004047890 */ /* 0x000fc8000fffe03f */
[----:B------:R-:W-:-:S09]  /*53a0*/  UPRMT UR4, UR5, 0x654, UR4 ;  /* 0x0000065405047896 */ /* 0x000fd20008000004 */
[----:B------:R-:W-:Y:S01]  /*53b0*/  SYNCS.ARRIVE.TRANS64.RED.A1T0 RZ, [UR4], RZ ;  /* 0x000000ffffff79a7 */ /* 0x000fe20008100404 */
[----:B------:R-:W-:Y:S05]  /*53c0*/  BRA `(.L_x_14) ;  /* 0x0000002400ec7947 */ /* 0x000fea0003800000 */
.L_x_13:
[----:B------:R-:W-:Y:S01]  /*53d0*/  ULDC.64 UR4, c[0x0][0x8f8] ;  /* 0x00023e0000047ab9 */ /* 0x000fe20000000a00 */
[----:B------:R-:W-:Y:S01]  /*53e0*/  PRMT R8, RZ, 0x7610, R8 ;  /* 0x00007610ff087816 */ /* 0x000fe20000000008 */
[----:B------:R-:W-:Y:S01]  /*53f0*/  IMAD.MOV.U32 R21, RZ, RZ, -0x1 ;  /* 0xffffffffff157424 */ /* 0x000fe200078e00ff */
[----:B------:R-:W-:Y:S01]  /*5400*/  ISETP.GE.U32.AND P1, PT, R16, UR4, PT ;  /* 0x0000000410007c0c */ /* 0x000fe2000bf26070 */
[----:B------:R-:W-:Y:S02]  /*5410*/  IMAD.MOV.U32 R20, RZ, RZ, -0x1 ;  /* 0xffffffffff147424 */ /* 0x000fe400078e00ff */
[----:B------:R-:W-:Y:S01]  /*5420*/  IMAD.MOV.U32 R13, RZ, RZ, -0x1 ;  /* 0xffffffffff0d7424 */ /* 0x000fe200078e00ff */
[----:B------:R-:W-:-:S13]  /*5430*/  ISETP.GE.U32.AND.EX P1, PT, R17, UR5, PT, P1 ;  /* 0x0000000511007c0c */ /* 0x000fda000bf26110 */
        /* <DEDUP_REMOVED lines=19> */
.L_x_103:
        /* <DEDUP_REMOVED lines=10> */
[----:B------:R-:W-:-:S03]  /*5610*/  IMAD R13, R13, R27, R8 ;  /* 0x0000001b0d0d7224 */ /* 0x000fc600078e0208 */
[----:B------:R-:W5:Y:S01]  /*5620*/  LDC R29, c[0x0][0x900] ;  /* 0x00024000ff1d7b82 */ /* 0x000f620000000800 */
[----:B------:R-:W-:Y:S01]  /*5630*/  IMAD.IADD R11, R11, 0x1, R13 ;  /* 0x000000010b0b7824 */ /* 0x000fe200078e020d */
[----:B--2---:R-:W-:-:S04]  /*5640*/  ISETP.NE.U32.AND P1, PT, R30, RZ, PT ;  /* 0x000000ff1e00720c */ /* 0x004fc80003f25070 */
[----:B------:R-:W-:Y:S02]  /*5650*/  ISETP.NE.AND.EX P1, PT, R31, RZ, PT, P1 ;  /* 0x000000ff1f00720c */ /* 0x000fe40003f25310 */
[----:B------:R-:W2:Y:S01]  /*5660*/  LDC R26, c[0x0][0x8a8] ;  /* 0x00022a00ff1a7b82 */ /* 0x000ea20000000800 */
[-CC-:B---3--:R-:W-:Y:S01]  /*5670*/  SHF.R.U64 R20, R10, R12.reuse, R11.reuse ;  /* 0x0000000c0a147219 */ /* 0x188fe2000000120b */
[----:B------:R-:W-:Y:S01]  /*5680*/  IMAD.MOV.U32 R10, RZ, RZ, -0x1 ;  /* 0xffffffffff0a7424 */ /* 0x000fe200078e00ff */
[----:B------:R-:W-:-:S05]  /*5690*/  SHF.R.U32.HI R11, RZ, R12, R11 ;  /* 0x0000000cff0b7219 */ /* 0x000fca000001160b */
[----:B------:R-:W3:Y:S01]  /*56a0*/  LDC R28, c[0x0][0x8f0] ;  /* 0x00023c00ff1c7b82 */ /* 0x000ee20000000800 */
[-CC-:B----4-:R-:W-:Y:S02]  /*56b0*/  SHF.R.U64 R25, R20, R14.reuse, R11.reuse ;  /* 0x0000000e14197219 */ /* 0x190fe4000000120b */
[----:B------:R-:W-:-:S05]  /*56c0*/  SHF.R.U32.HI R8, RZ, R14, R11 ;  /* 0x0000000eff087219 */ /* 0x000fca000001160b */
[----:B------:R-:W4:Y:S01]  /*56d0*/  LDC R32, c[0x0][0x8e0] ;  /* 0x00023800ff207b82 */ /* 0x000f220000000800 */
[-C--:B-----5:R-:W-:Y:S02]  /*56e0*/  SHF.L.U32 R10, R10, R29.reuse, RZ ;  /* 0x0000001d0a0a7219 */ /* 0x0a0fe400000006ff */
[-CC-:B------:R-:W-:Y:S02]  /*56f0*/  SHF.R.U64 R27, R25, R29.reuse, R8.reuse ;  /* 0x0000001d191b7219 */ /* 0x180fe40000001208 */
[----:B------:R-:W-:Y:S02]  /*5700*/  LOP3.LUT R36, RZ, R10, RZ, 0x33, !PT ;  /* 0x0000000aff247212 */ /* 0x000fe400078e33ff */
[----:B------:R-:W-:Y:S01]  /*5710*/  SHF.R.U32.HI R11, RZ, R29, R8 ;  /* 0x0000001dff0b7219 */ /* 0x000fe20000011608 */
[----:B------:R-:W1:Y:S01]  /*5720*/  LDC R33, c[0x0][0x8b8] ;  /* 0x00022e00ff217b82 */ /* 0x000e620000000800 */
[----:B------:R-:W-:Y:S01]  /*5730*/  IMAD.MOV.U32 R10, RZ, RZ, R27 ;  /* 0x000000ffff0a7224 */ /* 0x000fe200078e001b */
[----:B------:R-:W-:Y:S06]  /*5740*/  @!P1 BRA `(.L_x_104) ;  /* 0x0000000000289947 */ /* 0x000fec0003800000 */
        /* <DEDUP_REMOVED lines=10> */
.L_x_104:
[----:B------:R-:W-:Y:S01]  /*57f0*/  ISETP.NE.AND P1, PT, R2, 0x1, PT ;  /* 0x000000010200780c */ /* 0x000fe20003f25270 */
[----:B------:R-:W-:Y:S01]  /*5800*/  IMAD.MOV.U32 R13, RZ, RZ, R23 ;  /* 0x000000ffff0d7224 */ /* 0x000fe200078e0017 */
[----:B---3--:R-:W-:Y:S01]  /*5810*/  SHF.R.U64 R8, R10, R28, R11 ;  /* 0x0000001c0a087219 */ /* 0x008fe2000000120b */
[----:B--2---:R-:W-:Y:S01]  /*5820*/  VIADD R11, R26, 0xffffffff ;  /* 0xffffffff1a0b7836 */ /* 0x004fe20000000000 */
[----:B------:R-:W-:Y:S02]  /*5830*/  SHF.L.U32 R34, R34, R29, RZ ;  /* 0x0000001d22227219 */ /* 0x000fe400000006ff */
[----:B------:R-:W-:Y:S01]  /*5840*/  LOP3.LUT R7, R25, R36, RZ, 0xc0, !PT ;  /* 0x0000002419077212 */ /* 0x000fe200078ec0ff */
[----:B------:R-:W-:-:S04]  /*5850*/  IMAD.MOV R10, RZ, RZ, -R8 ;  /* 0x000000ffff0a7224 */ /* 0x000fc800078e0a08 */
[----:B------:R-:W-:Y:S01]  /*5860*/  IMAD R8, R34, R8, R7 ;  /* 0x0000000822087224 */ /* 0x000fe200078e0207 */
[----:B------:R-:W-:Y:S01]  /*5870*/  LOP3.LUT R7, R20, R11, RZ, 0xc0, !PT ;  /* 0x0000000b14077212 */ /* 0x000fe200078ec0ff */
[----:B------:R-:W-:Y:S02]  /*5880*/  @P1 IMAD R3, R9, R24, R6 ;  /* 0x0000001809031224 */ /* 0x000fe400078e0206 */
[----:B----4-:R-:W-:Y:S02]  /*5890*/  IMAD R6, R10, R32, R27 ;  /* 0x000000200a067224 */ /* 0x010fe400078e021b */
[----:B-1----:R-:W-:Y:S02]  /*58a0*/  IMAD R3, R8, R33, R3 ;  /* 0x0000002108037224 */ /* 0x002fe400078e0203 */
[----:B------:R-:W-:Y:S02]  /*58b0*/  IMAD R6, R6, R26, R7 ;  /* 0x0000001a06067224 */ /* 0x000fe400078e0207 */
[----:B------:R-:W-:-:S03]  /*58c0*/  IMAD.MOV.U32 R8, RZ, RZ, 0x1 ;  /* 0x00000001ff087424 */ /* 0x000fc600078e00ff */
[----:B------:R-:W-:Y:S02]  /*58d0*/  SEL R20, R6, R3, !P1 ;  /* 0x0000000306147207 */ /* 0x000fe40004800000 */
[----:B------:R-:W-:-:S07]  /*58e0*/  SEL R21, R3, R6, !P1 ;  /* 0x0000000603157207 */ /* 0x000fce0004800000 */
.L_x_102:
[----:B------:R-:W-:-:S08]  /*58f0*/  NOP ;  /* 0x0000000000007918 */ /* 0x000fd00000000000 */
[----:B------:R-:W2:-:S00]  /*5900*/  USETMAXREG.DEALLOC.CTAPOOL 0x28 ;  /* 0x00000028000079c8 */ /* 0x000e8000080e0500 */
[----:B--2---:R-:W-:-:S13]  /*5910*/  ISETP.NE.AND P1, PT, R0, 0x1, PT ;  /* 0x000000010000780c */ /* 0x004fda0003f25270 */
[----:B------:R-:W-:Y:S05]  /*5920*/  @!P1 BRA `(.L_x_14) ;  /* 0x0000002000949947 */ /* 0x000fea0003800000 */
[----:B------:R-:W-:Y:S05]  /*5930*/  @!P4 BRA `(.L_x_105) ;  /* 0x0000001000a8c947 */ /* 0x000fea0003800000 */
[----:B------:R-:W-:-:S13]  /*5940*/  ISETP.NE.OR P0, PT, R0, 0x2, P0 ;  /* 0x000000020000780c */ /* 0x000fda0000705670 */
[----:B------:R-:W-:Y:S05]  /*5950*/  @P0 BRA `(.L_x_14) ;  /* 0x0000002000880947 */ /* 0x000fea0003800000 */
[----:B------:R-:W-:-:S13]  /*5960*/  LOP3.LUT P1, RZ, R8, 0xff, RZ, 0xc0, !PT ;  /* 0x000000ff08ff7812 */ /* 0x000fda000782c0ff */
[----:B------:R-:W-:Y:S05]  /*5970*/  @!P1 BRA `(.L_x_106) ;  /* 0x0000000000189947 */ /* 0x000fea0003800000 */
[----:B------:R-:W-:Y:S01]  /*5980*/  UMOV UR4, 0x400 ;  /* 0x0000040000047882 */ /* 0x000fe20000000000 */
[----:B------:R-:W-:Y:S01]  /*5990*/  IMAD.MOV.U32 R0, RZ, RZ, RZ ;  /* 0x000000ffff007224 */ /* 0x000fe200078e00ff */
[----:B-1----:R-:W-:-:S04]  /*59a0*/  ULEA UR4, UR36, UR4, 0x18 ;  /* 0x0000000424047291 */ /* 0x002fc8000f8ec03f */
[----:B------:R-:W-:-:S05]  /*59b0*/  SHF.L.U32 R0, R0, 0x1f, RZ ;  /* 0x0000001f00007819 */ /* 0x000fca00000006ff */
[----:B------:R-:W1:Y:S02]  /*59c0*/  SYNCS.PHASECHK.TRANS64.TRYWAIT P0, [UR4+0x88], R0 ;  /* 0x00008800ff0075a7 */ /* 0x000e640008000144 */
[----:B-1----:R-:W-:Y:S05]  /*59d0*/  @!P0 BRA `(.L_x_107) ;  /* 0x0000002000f08947 */ /* 0x002fea0003800000 */
.L_x_106:
[----:B-1----:R-:W-:Y:S01]  /*59e0*/  PRMT R0, RZ, 0x7610, R0 ;  /* 0x00007610ff007816 */ /* 0x002fe20000000000 */
[----:B------:R-:W-:Y:S06]  /*59f0*/  @P3 BRA `(.L_x_108) ;  /* 0x0000000000243947 */ /* 0x000fec0003800000 */
[----:B------:R-:W-:Y:S02]  /*5a00*/  ULDC.64 UR4, c[0x0][0x588] ;  /* 0x0001620000047ab9 */ /* 0x000fe40000000a00 */
[----:B------:R-:W-:-:S04]  /*5a10*/  ISETP.NE.U32.AND P0, PT, RZ, UR4, PT ;  /* 0x00000004ff007c0c */ /* 0x000fc8000bf05070 */
[----:B------:R-:W-:-:S13]  /*5a20*/  ISETP.NE.AND.EX P0, PT, RZ, UR5, PT, P0 ;  /* 0x00000005ff007c0c */ /* 0x000fda000bf05300 */
[----:B------:R-:W-:Y:S05]  /*5a30*/  @!P0 BRA `(.L_x_109) ;  /* 0x00000000000c8947 */ /* 0x000fea0003800000 */
[----:B------:R1:W5:Y:S01]  /*5a40*/  LDG.E R3, desc[UR40][R4.64] ;  /* 0x0000002804037981 */ /* 0x000362000c1e1900 */
[----:B------:R-:W-:Y:S01]  /*5a50*/  IMAD.MOV.U32 R0, RZ, RZ, 0x1 ;  /* 0x00000001ff007424 */ /* 0x000fe200078e00ff */
[----:B------:R-:W-:Y:S06]  /*5a60*/  BRA `(.L_x_108) ;  /* 0x0000000000087947 */ /* 0x000fec0003800000 */
.L_x_109:
[----:B------:R-:W2:Y:S01]  /*5a70*/  LDC R3, c[0x0][0x580] ;  /* 0x00016000ff037b82 */ /* 0x000ea20000000800 */
[----:B------:R-:W-:-:S07]  /*5a80*/  IMAD.MOV.U32 R0, RZ, RZ, 0x1 ;  /* 0x00000001ff007424 */ /* 0x000fce00078e00ff */
.L_x_108:
[----:B------:R-:W-:Y:S01]  /*5a90*/  IMAD.MOV.U32 R8, RZ, RZ, 0x1 ;  /* 0x00000001ff087424 */ /* 0x000fe200078e00ff */
[----:B------:R-:W-:Y:S06]  /*5aa0*/  @!P1 BRA `(.L_x_110) ;  /* 0x0000000c00dc9947 */ /* 0x000fec0003800000 */
[----:B------:R-:W3:Y:S01]  /*5ab0*/  LDC R9, c[0x0][0x900] ;  /* 0x00024000ff097b82 */ /* 0x000ee20000000800 */
[----:B-1----:R-:W-:Y:S01]  /*5ac0*/  IMAD.MOV.U32 R4, RZ, RZ, -0x1 ;  /* 0xffffffffff047424 */ /* 0x002fe200078e00ff */
[----:B------:R-:W-:Y:S01]  /*5ad0*/  LOP3.LUT R10, R19, 0x2, RZ, 0xfc, !PT ;  /* 0x00000002130a7812 */ /* 0x000fe200078efcff */
[----:B------:R-:W-:Y:S01]  /*5ae0*/  IMAD.MOV.U32 R6, RZ, RZ, 0x1 ;  /* 0x00000001ff067424 */ /* 0x000fe200078e00ff */
[----:B------:R-:W-:Y:S01]  /*5af0*/  ULDC.64 UR6, c[0x0][0x198] ;  /* 0x0000660000067ab9 */ /* 0x000fe20000000a00 */
[----:B------:R-:W-:Y:S01]  /*5b00*/  IMAD.MOV.U32 R8, RZ, RZ, 0x1 ;  /* 0x00000001ff087424 */ /* 0x000fe200078e00ff */
[----:B------:R-:W-:Y:S01]  /*5b10*/  ULDC.64 UR14, c[0x0][0x588] ;  /* 0x00016200000e7ab9 */ /* 0x000fe20000000a00 */
[----:B------:R-:W-:Y:S01]  /*5b20*/  ULDC.64 UR22, c[0x0][0x8f8] ;  /* 0x00023e0000167ab9 */ /* 0x000fe20000000a00 */
[----:B------:R-:W1:Y:S01]  /*5b30*/  LDC R11, c[0x0][0x8a8] ;  /* 0x00022a00ff0b7b82 */ /* 0x000e620000000800 */
[----:B------:R-:W-:Y:S01]  /*5b40*/  ULDC.64 UR24, c[0x0][0x590] ;  /* 0x0001640000187ab9 */ /* 0x000fe20000000a00 */
[----:B---3--:R-:W-:-:S02]  /*5b50*/  SHF.L.U32 R4, R4, R9, RZ ;  /* 0x0000000904047219 */ /* 0x008fc400000006ff */
[----:B------:R-:W-:Y:S02]  /*5b60*/  SHF.L.U32 R9, R6, R9, RZ ;  /* 0x0000000906097219 */ /* 0x000fe400000006ff */
[----:B------:R-:W-:Y:S01]  /*5b70*/  LOP3.LUT R12, RZ, R4, RZ, 0x33, !PT ;  /* 0x00000004ff0c7212 */ /* 0x000fe200078e33ff */
[----:B-1----:R-:W-:-:S07]  /*5b80*/  VIADD R11, R11, 0xffffffff ;  /* 0xffffffff0b0b7836 */ /* 0x002fce0000000000 */
.L_x_142:
[----:B------:R-:W-:Y:S02]  /*5b90*/  ISETP.NE.U32.AND P0, PT, RZ, UR24, PT ;  /* 0x00000018ff007c0c */ /* 0x000fe4000bf05070 */
[----:B------:R-:W-:Y:S02]  /*5ba0*/  R2UR UR19, R21 ;  /* 0x00000000151372ca */ /* 0x000fe400000e0000 */
[----:B------:R-:W-:Y:S02]  /*5bb0*/  R2UR UR18, R20 ;  /* 0x00000000141272ca */ /* 0x000fe400000e0000 */
[----:B------:R-:W-:-:S09]  /*5bc0*/  ISETP.NE.AND.EX P0, PT, RZ, UR25, PT, P0 ;  /* 0x00000019ff007c0c */ /* 0x000fd2000bf05300 */
[----:B------:R-:W-:Y:S02]  /*5bd0*/  USHF.L.U32 UR19, UR19, 0x8, URZ ;  /* 0x0000000813137899 */ /* 0x000fe4000800063f */
[----:B------:R-:W-:Y:S02]  /*5be0*/  USHF.L.U32 UR18, UR18, 0x6, URZ ;  /* 0x0000000612127899 */ /* 0x000fe4000800063f */
[----:B--234-:R-:W-:Y:S10]  /*5bf0*/  @!P0 BRA `(.L_x_111) ;  /* 0x00000000002c8947 */ /* 0x01cff40003800000 */
[----:B------:R-:W-:-:S04]  /*5c00*/  ISETP.NE.U32.AND P1, PT, RZ, UR14, PT ;  /* 0x0000000eff007c0c */ /* 0x000fc8000bf25070 */
[----:B------:R-:W-:-:S13]  /*5c10*/  ISETP.NE.AND.EX P1, PT, RZ, UR15, PT, P1 ;  /* 0x0000000fff007c0c */ /* 0x000fda000bf25310 */
[----:B------:R-:W-:Y:S05]  /*5c20*/  @!P1 BRA `(.L_x_112) ;  /* 0x0000000000189947 */ /* 0x000fea0003800000 */
[----:B------:R-:W1:Y:S01]  /*5c30*/  LDC.64 R4, c[0x0][0x588] ;  /* 0x00016200ff047b82 */ /* 0x000e620000000a00 */
[----:B--2--5:R-:W-:-:S04]  /*5c40*/  IMAD R3, R13, UR24, RZ ;  /* 0x000000180d037c24 */ /* 0x024fc8000f8e02ff */
[----:B-1----:R-:W-:-:S05]  /*5c50*/  IMAD.WIDE R4, R3, 0x4, R4 ;  /* 0x0000000403047825 */ /* 0x002fca00078e0204 */
[----:B------:R1:W5:Y:S01]  /*5c60*/  LDG.E R3, desc[UR40][R4.64] ;  /* 0x0000002804037981 */ /* 0x000362000c1e1900 */
[----:B------:R-:W-:Y:S01]  /*5c70*/  IMAD.MOV.U32 R0, RZ, RZ, 0x1 ;  /* 0x00000001ff007424 */ /* 0x000fe200078e00ff */
[----:B------:R-:W-:Y:S06]  /*5c80*/  BRA `(.L_x_111) ;  /* 0x0000000000087947 */ /* 0x000fec0003800000 */
.L_x_112:
[----:B--2--5:R-:W3:Y:S01]  /*5c90*/  LDC R3, c[0x0][0x580] ;  /* 0x00016000ff037b82 */ /* 0x024ee20000000800 */
[----:B------:R-:W-:-:S07]  /*5ca0*/  IMAD.MOV.U32 R0, RZ, RZ, 0x1 ;  /* 0x00000001ff007424 */ /* 0x000fce00078e00ff */
.L_x_111:
[----:B------:R-:W-:Y:S05]  /*5cb0*/  @!P0 BRA `(.L_x_113) ;  /* 0x00000000001c8947 */ /* 0x000fea0003800000 */
[----:B------:R-:W-:-:S13]  /*5cc0*/  LOP3.LUT P2, RZ, R0, 0xff, RZ, 0xc0, !PT ;  /* 0x000000ff00ff7812 */ /* 0x000fda000784c0ff */
[----:B-1----:R-:W1:Y:S02]  /*5cd0*/  @!P2 LDC.64 R4, c[0x0][0x588] ;  /* 0x00016200ff04ab82 */ /* 0x002e640000000a00 */
[----:B-1----:R-:W-:-:S04]  /*5ce0*/  @!P2 ISETP.NE.U32.AND P0, PT, R4, RZ, PT ;  /* 0x000000ff0400a20c */ /* 0x002fc80003f05070 */
[----:B------:R-:W-:Y:S02]  /*5cf0*/  @!P2 ISETP.NE.AND.EX P1, PT, R5, RZ, PT, P0 ;  /* 0x000000ff0500a20c */ /* 0x000fe40003f25300 */
[----:B--23-5:R-:W-:Y:S02]  /*5d00*/  @P2 FSETP.EQ.AND P0, PT, R3, RZ, PT ;  /* 0x000000ff0300220b */ /* 0x02cfe40003f02000 */
[----:B------:R-:W-:Y:S01]  /*5d10*/  @!P2 PLOP3.LUT P0, PT, P1, PT, PT, 0x8, 0x0 ;  /* 0x000000000000a81c */ /* 0x000fe20000f0e170 */
[----:B------:R-:W-:-:S12]  /*5d20*/  BRA `(.L_x_114) ;  /* 0x0000000000047947 */ /* 0x000fd80003800000 */
.L_x_113:
[----:B--23-5:R-:W-:-:S13]  /*5d30*/  FSETP.EQ.AND P0, PT, R3, RZ, PT ;  /* 0x000000ff0300720b */ /* 0x02cfda0003f02000 */
.L_x_114:
[----:B------:R-:W-:Y:S02]  /*5d40*/  ISETP.NE.AND P2, PT, R10, 0x3, PT ;  /* 0x000000030a00780c */ /* 0x000fe40003f45270 */
[----:B------:R-:W-:-:S04]  /*5d50*/  ELECT P1, URZ, PT ;  /* 0x00000000003f782f */ /* 0x000fc80003820000 */
[----:B------:R-:W-:-:S07]  /*5d60*/  PLOP3.LUT P0, PT, P1, P0, PT, 0x20, 0x0 ;  /* 0x000000000000781c */ /* 0x000fce0000f00470 */
[----:B------:R-:W-:Y:S06]  /*5d70*/  @!P2 BRA `(.L_x_115) ;  /* 0x000000000004a947 */ /* 0x000fec0003800000 */
[----:B------:R-:W-:Y:S01]  /*5d80*/  BPT.TRAP 0x1 ;  /* 0x000000040000795c */ /* 0x000fe20000300000 */
.L_x_115:
[----:B------:R-:W2:Y:S01]  /*5d90*/  S2UR UR36, SR_CgaCtaId ;  /* 0x00000000002479c3 */ /* 0x000ea20000008800 */
[----:B------:R-:W-:Y:S01]  /*5da0*/  UMOV UR4, 0x400 ;  /* 0x0000040000047882 */ /* 0x000fe20000000000 */
[----:B-1----:R-:W-:Y:S01]  /*5db0*/  SHF.L.U32 R4, R8, 0x1f, RZ ;  /* 0x0000001f08047819 */ /* 0x002fe200000006ff */
[----:B--2---:R-:W-:-:S09]  /*5dc0*/  ULEA UR5, UR36, UR4, 0x18 ;  /* 0x0000000424057291 */ /* 0x004fd2000f8ec03f */
[----:B------:R-:W1:Y:S02]  /*5dd0*/  SYNCS.PHASECHK.TRANS64.TRYWAIT P1, [UR5+0x60], R4 ;  /* 0x00006004ff0075a7 */ /* 0x000e640008020145 */
[----:B-1----:R-:W-:Y:S05]  /*5de0*/  @!P1 BRA `(.L_x_116) ;  /* 0x0000002000049947 */ /* 0x002fea0003800000 */
.L_x_173:
[----:B------:R-:W-:Y:S04]  /*5df0*/  BSSY B0, `(.L_x_117) ;  /* 0x000000e000007945 */ /* 0x000fe80003800000 */
[----:B------:R-:W-:Y:S05]  /*5e00*/  @!P0 BRA `(.L_x_118) ;  /* 0x0000000000308947 */ /* 0x000fea0003800000 */
[----:B------:R-:W-:Y:S01]  /*5e10*/  R2UR UR20, R13 ;  /* 0x000000000d1472ca */ /* 0x000fe200000e0000 */
[----:B------:R-:W-:Y:S02]  /*5e20*/  UIADD3 UR8, UP0, UR6, 0x3f0, URZ ;  /* 0x000003f006087890 */ /* 0x000fe4000ff1e03f */
[----:B------:R-:W-:Y:S02]  /*5e30*/  UIADD3 UR16, UR5, 0x200, URZ ;  /* 0x0000020005107890 */ /* 0x000fe4000fffe03f */
[----:B------:R-:W-:Y:S02]  /*5e40*/  UIADD3 UR17, UR5, 0x40, URZ ;  /* 0x0000004005117890 */ /* 0x000fe4000fffe03f */
[----:B------:R-:W-:Y:S01]  /*5e50*/  UIADD3.X UR9, URZ, UR7, URZ, UP0, !UPT ;  /* 0x000000073f097290 */ /* 0x000fe200087fe43f */
[----:B------:R-:W-:Y:S01]  /*5e60*/  UMOV UR10, 0x0 ;  /* 0x00000000000a7882 */ /* 0x000fe20000000000 */
[----:B------:R-:W-:-:S07]  /*5e70*/  UMOV UR11, 0x10000000 ;  /* 0x10000000000b7882 */ /* 0x000fce0000000000 */
[----:B------:R2:W-:Y:S02]  /*5e80*/  UTMALDG.3D [UR16], [UR8], desc[UR10] ;  /* 0x00000a10080075b4 */ /* 0x0005e40008011000 */
[----:B--2---:R-:W-:Y:S05]  /*5e90*/  @!P2 BRA `(.L_x_119) ;  /* 0x000000000004a947 */ /* 0x004fea0003800000 */
[----:B------:R-:W-:Y:S01]  /*5ea0*/  BPT.TRAP 0x1 ;  /* 0x000000040000795c */ /* 0x000fe20000300000 */
.L_x_119:
[----:B-1----:R-:W1:Y:S02]  /*5eb0*/  LDC R5, c[0x0][0x800] ;  /* 0x00020000ff057b82 */ /* 0x002e640000000800 */
[----:B-1----:R2:W-:Y:S02]  /*5ec0*/  SYNCS.ARRIVE.TRANS64.RED.A0TR RZ, [UR5+0x40], R5 ;  /* 0x00004005ffff79a7 */ /* 0x0025e40008300405 */
.L_x_118:
[----:B------:R-:W-:Y:S05]  /*5ed0*/  BSYNC B0 ;  /* 0x0000000000007941 */ /* 0x000fea0003800000 */
.L_x_117:
[----:B------:R-:W-:Y:S05]  /*5ee0*/  @!P2 BRA `(.L_x_120) ;  /* 0x000000000004a947 */ /* 0x000fea0003800000 */
[----:B------:R-:W-:Y:S01]  /*5ef0*/  BPT.TRAP 0x1 ;  /* 0x000000040000795c */ /* 0x000fe20000300000 */
.L_x_120:
[----:B------:R-:W-:-:S04]  /*5f00*/  UIADD3 UR4, UR5, 0x40, URZ ;  /* 0x0000004005047890 */ /* 0x000fc8000fffe03f */
[----:B------:R-:W-:-:S09]  /*5f10*/  UPRMT UR4, UR36, 0x654, UR4 ;  /* 0x0000065424047896 */ /* 0x000fd20008000004 */
[----:B------:R-:W-:Y:S01]  /*5f20*/  SYNCS.ARRIVE.TRANS64.RED.A1T0 RZ, [UR4], RZ ;  /* 0x000000ffffff79a7 */ /* 0x000fe20008100404 */
[----:B------:R-:W-:Y:S05]  /*5f30*/  @!P2 BRA `(.L_x_121) ;  /* 0x000000000004a947 */ /* 0x000fea0003800000 */
[----:B------:R-:W-:Y:S01]  /*5f40*/  BPT.TRAP 0x1 ;  /* 0x000000040000795c */ /* 0x000fe20000300000 */
.L_x_121:
[----:B------:R-:W3:Y:S02]  /*5f50*/  SYNCS.PHASECHK.TRANS64.TRYWAIT P1, [UR5+0x68], R4 ;  /* 0x00006804ff0075a7 */ /* 0x000ee40008020145 */
[----:B---3--:R-:W-:Y:S05]  /*5f60*/  @!P1 BRA `(.L_x_122) ;  /* 0x0000001c00bc9947 */ /* 0x008fea0003800000 */
.L_x_174:
[----:B------:R-:W-:Y:S04]  /*5f70*/  BSSY B0, `(.L_x_123) ;  /* 0x0000010000007945 */ /* 0x000fe80003800000 */
[----:B------:R-:W-:Y:S05]  /*5f80*/  @!P0 BRA `(.L_x_124) ;  /* 0x0000000000388947 */ /* 0x000fea0003800000 */
[----:B------:R-:W-:Y:S01]  /*5f90*/  UIADD3 UR16, UP0, UR6, 0x3f0, URZ ;  /* 0x000003f006107890 */ /* 0x000fe2000ff1e03f */
[----:B------:R-:W-:Y:S01]  /*5fa0*/  R2UR UR12, R13 ;  /* 0x000000000d0c72ca */ /* 0x000fe200000e0000 */
[----:B------:R-:W-:Y:S02]  /*5fb0*/  UIADD3 UR11, UR19, 0x80, URZ ;  /* 0x00000080130b7890 */ /* 0x000fe4000fffe03f */
[----:B------:R-:W-:Y:S02]  /*5fc0*/  UIADD3 UR8, UR5, 0x2200, URZ ;  /* 0x0000220005087890 */ /* 0x000fe4000fffe03f */
[----:B------:R-:W-:Y:S02]  /*5fd0*/  UIADD3 UR9, UR5, 0x48, URZ ;  /* 0x0000004805097890 */ /* 0x000fe4000fffe03f */
[----:B------:R-:W-:Y:S01]  /*5fe0*/  UIADD3.X UR17, URZ, UR7, URZ, UP0, !UPT ;  /* 0x000000073f117290 */ /* 0x000fe200087fe43f */
[----:B------:R-:W-:Y:S01]  /*5ff0*/  UMOV UR20, 0x0 ;  /* 0x0000000000147882 */ /* 0x000fe20000000000 */
[----:B------:R-:W-:Y:S01]  /*6000*/  UMOV UR21, 0x10000000 ;  /* 0x1000000000157882 */ /* 0x000fe20000000000 */
[----:B------:R-:W-:-:S06]  /*6010*/  UMOV UR10, UR18 ;  /* 0x00000012000a7c82 */ /* 0x000fcc0008000000 */
[----:B------:R3:W-:Y:S02]  /*6020*/  UTMALDG.3D [UR8], [UR16], desc[UR20] ;  /* 0x00001408100075b4 */ /* 0x0007e40008011000 */
[----:B---3--:R-:W-:Y:S05]  /*6030*/  @!P2 BRA `(.L_x_125) ;  /* 0x000000000004a947 */ /* 0x008fea0003800000 */
[----:B------:R-:W-:Y:S01]  /*6040*/  BPT.TRAP 0x1 ;  /* 0x000000040000795c */ /* 0x000fe20000300000 */
.L_x_125:
[----:B-12---:R-:W1:Y:S02]  /*6050*/  LDC R5, c[0x0][0x800] ;  /* 0x00020000ff057b82 */ /* 0x006e640000000800 */
[----:B-1----:R3:W-:Y:S02]  /*6060*/  SYNCS.ARRIVE.TRANS64.RED.A0TR RZ, [UR5+0x48], R5 ;  /* 0x00004805ffff79a7 */ /* 0x0027e40008300405 */
.L_x_124:
[----:B------:R-:W-:Y:S05]  /*6070*/  BSYNC B0 ;  /* 0x0000000000007941 */ /* 0x000fea0003800000 */
.L_x_123:
[----:B------:R-:W-:Y:S05]  /*6080*/  @!P2 BRA `(.L_x_126) ;  /* 0x000000000004a947 */ /* 0x000fea0003800000 */
[----:B------:R-:W-:Y:S01]  /*6090*/  BPT.TRAP 0x1 ;  /* 0x000000040000795c */ /* 0x000fe20000300000 */
.L_x_126:
[----:B------:R-:W-:Y:S02]  /*60a0*/  UIADD3 UR4, UR5, 0x48, URZ ;  /* 0x0000004805047890 */ /* 0x000fe4000fffe03f */
[----:B------:R-:W-:Y:S02]  /*60b0*/  UIADD3 UR10, UR18, 0x20, URZ ;  /* 0x00000020120a7890 */ /* 0x000fe4000fffe03f */
[----:B------:R-:W-:-:S09]  /*60c0*/  UPRMT UR4, UR36, 0x654, UR4 ;  /* 0x0000065424047896 */ /* 0x000fd20008000004 */
[----:B------:R-:W-:Y:S01]  /*60d0*/  SYNCS.ARRIVE.TRANS64.RED.A1T0 RZ, [UR4], RZ ;  /* 0x000000ffffff79a7 */ /* 0x000fe20008100404 */
[----:B------:R-:W-:Y:S05]  /*60e0*/  @!P2 BRA `(.L_x_127) ;  /* 0x000000000004a947 */ /* 0x000fea0003800000 */
[----:B------:R-:W-:Y:S01]  /*60f0*/  BPT.TRAP 0x1 ;  /* 0x000000040000795c */ /* 0x000fe20000300000 */
.L_x_127:
[----:B------:R-:W4:Y:S02]  /*6100*/  SYNCS.PHASECHK.TRANS64.TRYWAIT P1, [UR5+0x70], R4 ;  /* 0x00007004ff0075a7 */ /* 0x000f240008020145 */
[----:B----4-:R-:W-:Y:S05]  /*6110*/  @!P1 BRA `(.L_x_128) ;  /* 0x0000001c00689947 */ /* 0x010fea0003800000 */
.L_x_175:
        /* <DEDUP_REMOVED lines=8> */
[----:B------:R-:W-:Y:S01]  /*61a0*/  UMOV UR21, 0x10000000 ;  /* 0x1000000000157882 */ /* 0x000fe20000000000 */
[----:B------:R-:W-:-:S06]  /*61b0*/  UMOV UR11, UR19 ;  /* 0x00000013000b7c82 */ /* 0x000fcc0008000000 */
[----:B------:R4:W-:Y:S02]  /*61c0*/  UTMALDG.3D [UR8], [UR16], desc[UR20] ;  /* 0x00001408100075b4 */ /* 0x0009e40008011000 */
[----:B----4-:R-:W-:Y:S05]  /*61d0*/  @!P2 BRA `(.L_x_131) ;  /* 0x000000000004a947 */ /* 0x010fea0003800000 */
[----:B------:R-:W-:Y:S01]  /*61e0*/  BPT.TRAP 0x1 ;  /* 0x000000040000795c */ /* 0x000fe20000300000 */
.L_x_131:
[----:B-123--:R-:W1:Y:S02]  /*61f0*/  LDC R5, c[0x0][0x800] ;  /* 0x00020000ff057b82 */ /* 0x00ee640000000800 */
[----:B-1----:R4:W-:Y:S02]  /*6200*/  SYNCS.ARRIVE.TRANS64.RED.A0TR RZ, [UR5+0x50], R5 ;  /* 0x00005005ffff79a7 */ /* 0x0029e40008300405 */
.L_x_130:
[----:B------:R-:W-:Y:S05]  /*6210*/  BSYNC B0 ;  /* 0x0000000000007941 */ /* 0x000fea0003800000 */
.L_x_129:
[----:B------:R-:W-:Y:S05]  /*6220*/  @!P2 BRA `(.L_x_132) ;  /* 0x000000000004a947 */ /* 0x000fea0003800000 */
[----:B------:R-:W-:Y:S01]  /*6230*/  BPT.TRAP 0x1 ;  /* 0x000000040000795c */ /* 0x000fe20000300000 */
.L_x_132:
[----:B------:R-:W-:-:S04]  /*6240*/  UIADD3 UR4, UR5, 0x50, URZ ;  /* 0x0000005005047890 */ /* 0x000fc8000fffe03f */
[----:B------:R-:W-:-:S09]  /*6250*/  UPRMT UR4, UR36, 0x654, UR4 ;  /* 0x0000065424047896 */ /* 0x000fd20008000004 */
[----:B------:R-:W-:Y:S01]  /*6260*/  SYNCS.ARRIVE.TRANS64.RED.A1T0 RZ, [UR4], RZ ;  /* 0x000000ffffff79a7 */ /* 0x000fe20008100404 */
[----:B------:R-:W-:Y:S05]  /*6270*/  @!P2 BRA `(.L_x_133) ;  /* 0x000000000004a947 */ /* 0x000fea0003800000 */
[----:B------:R-:W-:Y:S01]  /*6280*/  BPT.TRAP 0x1 ;  /* 0x000000040000795c */ /* 0x000fe20000300000 */
.L_x_133:
[----:B------:R-:W5:Y:S02]  /*6290*/  SYNCS.PHASECHK.TRANS64.TRYWAIT P1, [UR5+0x78], R4 ;  /* 0x00007804ff0075a7 */ /* 0x000f640008020145 */
[----:B-----5:R-:W-:Y:S05]  /*62a0*/  @!P1 BRA `(.L_x_134) ;  /* 0x0000001c001c9947 */ /* 0x020fea0003800000 */
.L_x_176:
[----:B------:R-:W-:Y:S04]  /*62b0*/  BSSY B0, `(.L_x_135) ;  /* 0x000000f000007945 */ /* 0x000fe80003800000 */
[----:B------:R-:W-:Y:S05]  /*62c0*/  @!P0 BRA `(.L_x_136) ;  /* 0x0000000000348947 */ /* 0x000fea0003800000 */
[----:B------:R-:W-:Y:S01]  /*62d0*/  R2UR UR12, R13 ;  /* 0x000000000d0c72ca */ /* 0x000fe200000e0000 */
[----:B------:R-:W-:Y:S02]  /*62e0*/  UIADD3 UR16, UP0, UR6, 0x3f0, URZ ;  /* 0x000003f006107890 */ /* 0x000fe4000ff1e03f */
[----:B------:R-:W-:Y:S02]  /*62f0*/  UIADD3 UR11, UR19, 0x80, URZ ;  /* 0x00000080130b7890 */ /* 0x000fe4000fffe03f */
[----:B------:R-:W-:Y:S02]  /*6300*/  UIADD3 UR8, UR5, 0x6200, URZ ;  /* 0x0000620005087890 */ /* 0x000fe4000fffe03f */
[----:B------:R-:W-:Y:S02]  /*6310*/  UIADD3 UR9, UR5, 0x58, URZ ;  /* 0x0000005805097890 */ /* 0x000fe4000fffe03f */
[----:B------:R-:W-:Y:S01]  /*6320*/  UIADD3.X UR17, URZ, UR7, URZ, UP0, !UPT ;  /* 0x000000073f117290 */ /* 0x000fe200087fe43f */
[----:B------:R-:W-:Y:S01]  /*6330*/  UMOV UR20, 0x0 ;  /* 0x0000000000147882 */ /* 0x000fe20000000000 */
[----:B------:R-:W-:-:S07]  /*6340*/  UMOV UR21, 0x10000000 ;  /* 0x1000000000157882 */ /* 0x000fce0000000000 */
[----:B------:R1:W-:Y:S02]  /*6350*/  UTMALDG.3D [UR8], [UR16], desc[UR20] ;  /* 0x00001408100075b4 */ /* 0x0003e40008011000 */
[----:B-1----:R-:W-:Y:S05]  /*6360*/  @!P2 BRA `(.L_x_137) ;  /* 0x000000000004a947 */ /* 0x002fea0003800000 */
[----:B------:R-:W-:Y:S01]  /*6370*/  BPT.TRAP 0x1 ;  /* 0x000000040000795c */ /* 0x000fe20000300000 */
.L_x_137:
[----:B------:R-:W1:Y:S02]  /*6380*/  LDC R4, c[0x0][0x800] ;  /* 0x00020000ff047b82 */ /* 0x000e640000000800 */
[----:B-1----:R1:W-:Y:S02]  /*6390*/  SYNCS.ARRIVE.TRANS64.RED.A0TR RZ, [UR5+0x58], R4 ;  /* 0x00005804ffff79a7 */ /* 0x0023e40008300405 */
.L_x_136:
[----:B------:R-:W-:Y:S05]  /*63a0*/  BSYNC B0 ;  /* 0x0000000000007941 */ /* 0x000fea0003800000 */
.L_x_135:
[----:B------:R-:W-:Y:S05]  /*63b0*/  @!P2 BRA `(.L_x_138) ;  /* 0x000000000004a947 */ /* 0x000fea0003800000 */
[----:B------:R-:W-:Y:S01]  /*63c0*/  BPT.TRAP 0x1 ;  /* 0x000000040000795c */ /* 0x000fe20000300000 */
.L_x_138:
[----:B------:R-:W-:Y:S01]  /*63d0*/  IADD3 R16, P0, R16, UR38, RZ ;  /* 0x0000002610107c10 */ /* 0x000fe2000ff1e0ff */
[----:B------:R-:W-:Y:S01]  /*63e0*/  UIADD3 UR4, UR5, 0x58, URZ ;  /* 0x0000005805047890 */ /* 0x000fe2000fffe03f */
[----:B------:R-:W-:Y:S01]  /*63f0*/  LOP3.LUT R8, R8, 0x1, RZ, 0x3c, !PT ;  /* 0x0000000108087812 */ /* 0x000fe200078e3cff */
[----:B------:R-:W-:Y:S01]  /*6400*/  IMAD.MOV.U32 R21, RZ, RZ, -0x1 ;  /* 0xffffffffff157424 */ /* 0x000fe200078e00ff */
[----:B------:R-:W-:Y:S01]  /*6410*/  IADD3.X R17, R17, UR37, RZ, P0, !PT ;  /* 0x0000002511117c10 */ /* 0x000fe200087fe4ff */
[----:B------:R-:W-:Y:S01]  /*6420*/  UPRMT UR4, UR36, 0x654, UR4 ;  /* 0x0000065424047896 */ /* 0x000fe20008000004 */
[----:B------:R-:W-:Y:S01]  /*6430*/  ISETP.GE.U32.AND P0, PT, R16, UR22, PT ;  /* 0x0000001610007c0c */ /* 0x000fe2000bf06070 */
[----:B------:R-:W-:Y:S01]  /*6440*/  IMAD.MOV.U32 R20, RZ, RZ, -0x1 ;  /* 0xffffffffff147424 */ /* 0x000fe200078e00ff */
[----:B-1----:R-:W-:Y:S01]  /*6450*/  PRMT R4, RZ, 0x7610, R4 ;  /* 0x00007610ff047816 */ /* 0x002fe20000000004 */
[----:B------:R-:W-:Y:S01]  /*6460*/  IMAD.MOV.U32 R13, RZ, RZ, -0x1 ;  /* 0xffffffffff0d7424 */ /* 0x000fe200078e00ff */
[----:B------:R-:W-:-:S04]  /*6470*/  ISETP.GE.U32.AND.EX P0, PT, R17, UR23, PT, P0 ;  /* 0x0000001711007c0c */ /* 0x000fc8000bf06100 */
[----:B------:R-:W-:Y:S09]  /*6480*/  SYNCS.ARRIVE.TRANS64.RED.A1T0 RZ, [UR4], RZ ;  /* 0x000000ffffff79a7 */ /* 0x000ff20008100404 */
[----:B------:R-:W-:Y:S05]  /*6490*/  @P0 BRA `(.L_x_139) ;  /* 0x0000000400580947 */ /* 0x000fea0003800000 */
[----:B------:R-:W1:Y:S01]  /*64a0*/  S2R R13, SR_CTAID.X ;  /* 0x00000000000d7919 */ /* 0x000e620000002500 */
[----:B------:R-:W5:Y:S01]  /*64b0*/  LDC.64 R14, c[0x0][0x8d0] ;  /* 0x00023400ff0e7b82 */ /* 0x000f620000000a00 */
[----:B------:R-:W-:Y:S01]  /*64c0*/  ULDC UR4, c[0x0][0x150] ;  /* 0x0000540000047ab9 */ /* 0x000fe20000000800 */
[----:B------:R-:W-:Y:S01]  /*64d0*/  IMAD.MOV.U32 R22, RZ, RZ, R17 ;  /* 0x000000ffff167224 */ /* 0x000fe200078e0011 */
[----:B------:R-:W2:Y:S05]  /*64e0*/  S2R R20, SR_CTAID.Y ;  /* 0x0000000000147919 */ /* 0x000eaa0000002600 */
[----:B------:R-:W3:Y:S08]  /*64f0*/  LDC R6, c[0x0][0x144] ;  /* 0x00005100ff067b82 */ /* 0x000ef00000000800 */
[----:B------:R-:W3:Y:S01]  /*6500*/  LDC R21, c[0x0][0x8d8] ;  /* 0x00023600ff157b82 */ /* 0x000ee20000000800 */
[----:B-----5:R-:W-:-:S04]  /*6510*/  ISETP.NE.U32.AND P0, PT, R14, RZ, PT ;  /* 0x000000ff0e00720c */ /* 0x020fc80003f05070 */
[----:B------:R-:W-:Y:S02]  /*6520*/  ISETP.NE.AND.EX P0, PT, R15, RZ, PT, P0 ;  /* 0x000000ff0f00720c */ /* 0x000fe40003f05300 */
[----:B-1----:R-:W-:Y:S02]  /*6530*/  I2FP.F32.U32 R4, R13 ;  /* 0x0000000d00047245 */ /* 0x002fe40000201000 */
[----:B--2---:R-:W-:-:S03]  /*6540*/  I2FP.F32.U32 R18, R20 ;  /* 0x0000001400127245 */ /* 0x004fc60000201000 */
[----:B------:R-:W-:-:S06]  /*6550*/  FMUL R4, R4, UR4 ;  /* 0x0000000404047c20 */ /* 0x000fcc0008400000 */
[----:B------:R-:W3:Y:S02]  /*6560*/  F2I.U32.TRUNC.NTZ R4, R4 ;  /* 0x0000000400047305 */ /* 0x000ee4000020f000 */
[----:B---34-:R-:W-:-:S04]  /*6570*/  IMAD.MOV R5, RZ, RZ, -R4 ;  /* 0x000000ffff057224 */ /* 0x018fc800078e0a04 */
[----:B------:R-:W-:Y:S02]  /*6580*/  IMAD R13, R6, R5, R13 ;  /* 0x00000005060d7224 */ /* 0x000fe400078e020d */
[----:B------:R-:W-:Y:S01]  /*6590*/  IMAD.MOV.U32 R6, RZ, RZ, R16 ;  /* 0x000000ffff067224 */ /* 0x000fe200078e0010 */
[----:B------:R-:W-:Y:S06]  /*65a0*/  @!P0 BRA `(.L_x_140) ;  /* 0x0000000000308947 */ /* 0x000fec0003800000 */
[----:B------:R-:W1:Y:S02]  /*65b0*/  LDC R5, c[0x0][0x8dc] ;  /* 0x00023700ff057b82 */ /* 0x000e640000000800 */
[----:B-1----:R-:W-:-:S05]  /*65c0*/  IADD3 R5, P0, R16, R5, RZ ;  /* 0x0000000510057210 */ /* 0x002fca0007f1e0ff */
[----:B------:R-:W-:-:S04]  /*65d0*/  IMAD.X R23, RZ, RZ, R17, P0 ;  /* 0x000000ffff177224 */ /* 0x000fc800000e0611 */
[----:B------:R-:W-:-:S04]  /*65e0*/  IMAD.WIDE.U32 R6, R23, R14, RZ ;  /* 0x0000000e17067225 */ /* 0x000fc800078e00ff */
[----:B------:R-:W-:-:S04]  /*65f0*/  IMAD.WIDE.U32 R6, P0, R5, R15, R6 ;  /* 0x0000000f05067225 */ /* 0x000fc80007800006 */
[----:B------:R-:W-:-:S04]  /*6600*/  IMAD.WIDE.U32 R4, R5, R14, RZ ;  /* 0x0000000e05047225 */ /* 0x000fc800078e00ff */
[----:B------:R-:W-:Y:S01]  /*6610*/  IMAD.MOV.U32 R4, RZ, RZ, R7 ;  /* 0x000000ffff047224 */ /* 0x000fe200078e0007 */
[----:B------:R-:W-:Y:S01]  /*6620*/  IADD3 RZ, P1, R5, R6, RZ ;  /* 0x0000000605ff7210 */ /* 0x000fe20007f3e0ff */
[----:B------:R-:W-:-:S04]  /*6630*/  IMAD.X R5, RZ, RZ, RZ, P0 ;  /* 0x000000ffff057224 */ /* 0x000fc800000e06ff */
[----:B------:R-:W-:-:S04]  /*6640*/  IMAD.WIDE.U32.X R4, R23, R15, R4, P1 ;  /* 0x0000000f17047225 */ /* 0x000fc800008e0404 */
[----:B------:R-:W-:Y:S02]  /*6650*/  IMAD.MOV.U32 R6, RZ, RZ, R4 ;  /* 0x000000ffff067224 */ /* 0x000fe400078e0004 */
[----:B------:R-:W-:-:S07]  /*6660*/  IMAD.MOV.U32 R22, RZ, RZ, R5 ;  /* 0x000000ffff167224 */ /* 0x000fce00078e0005 */
.L_x_140:
[----:B------:R-:W-:Y:S01]  /*6670*/  ULDC UR4, c[0x0][0x154] ;  /* 0x0000550000047ab9 */ /* 0x000fe20000000800 */
[----:B------:R-:W1:Y:S01]  /*6680*/  LDC R7, c[0x0][0x148] ;  /* 0x00005200ff077b82 */ /* 0x000e620000000800 */
[----:B------:R-:W-:Y:S01]  /*6690*/  FMUL R14, R18, UR4 ;  /* 0x00000004120e7c20 */ /* 0x000fe20008400000 */
[----:B------:R-:W-:Y:S02]  /*66a0*/  ISETP.NE.AND P2, PT, R2, 0x1, PT ;  /* 0x000000010200780c */ /* 0x000fe40003f45270 */
[-CC-:B------:R-:W-:Y:S02]  /*66b0*/  SHF.R.U64 R18, R6, R21.reuse, R22.reuse ;  /* 0x0000001506127219 */ /* 0x180fe40000001216 */
[----:B------:R-:W-:Y:S01]  /*66c0*/  SHF.R.U32.HI R21, RZ, R21, R22 ;  /* 0x00000015ff157219 */ /* 0x000fe20000011616 */
[----:B------:R-:W2:Y:S01]  /*66d0*/  F2I.U32.TRUNC.NTZ R14, R14 ;  /* 0x0000000e000e7305 */ /* 0x000ea2000020f000 */
[----:B------:R-:W3:Y:S01]  /*66e0*/  LDC.64 R4, c[0x0][0x8c8] ;  /* 0x00023200ff047b82 */ /* 0x000ee20000000a00 */
[----:B------:R-:W-:-:S05]  /*66f0*/  IADD3 R23, P0, RZ, -R18, RZ ;  /* 0x80000012ff177210 */ /* 0x000fca0007f1e0ff */
[----:B------:R-:W-:Y:S02]  /*6700*/  IMAD.X R21, RZ, RZ, ~R21, P0 ;  /* 0x000000ffff157224 */ /* 0x000fe400000e0e15 */
[----:B------:R-:W4:Y:S01]  /*6710*/  LDC R22, c[0x0][0x8c0] ;  /* 0x00023000ff167b82 */ /* 0x000f220000000800 */
[----:B--2---:R-:W-:-:S07]  /*6720*/  IMAD.MOV R15, RZ, RZ, -R14 ;  /* 0x000000ffff0f7224 */ /* 0x004fce00078e0a0e */
[----:B------:R-:W2:Y:S01]  /*6730*/  LDC R27, c[0x0][0x900] ;  /* 0x00024000ff1b7b82 */ /* 0x000ea20000000800 */
[----:B-1----:R-:W-:-:S07]  /*6740*/  @P2 IMAD R13, R7, R15, R20 ;  /* 0x0000000f070d2224 */ /* 0x002fce00078e0214 */
[----:B------:R-:W1:Y:S01]  /*6750*/  LDC.64 R14, c[0x0][0x8e8] ;  /* 0x00023a00ff0e7b82 */ /* 0x000e620000000a00 */
[----:B---3--:R-:W-:-:S04]  /*6760*/  IMAD R6, R21, R4, RZ ;  /* 0x0000000415067224 */ /* 0x008fc800078e02ff */
[C---:B------:R-:W-:Y:S02]  /*6770*/  IMAD R7, R23.reuse, R5, R6 ;  /* 0x0000000517077224 */ /* 0x040fe400078e0206 */
[----:B------:R-:W-:Y:S01]  /*6780*/  IMAD.WIDE.U32 R4, R23, R4, R16 ;  /* 0x0000000417047225 */ /* 0x000fe200078e0010 */
[----:B------:R-:W3:Y:S03]  /*6790*/  LDC R6, c[0x0][0x8b0] ;  /* 0x00022c00ff067b82 */ /* 0x000ee60000000800 */
[----:B------:R-:W-:-:S05]  /*67a0*/  IMAD.IADD R5, R5, 0x1, R7 ;  /* 0x0000000105057824 */ /* 0x000fca00078e0207 */
[-CC-:B----4-:R-:W-:Y:S01]  /*67b0*/  SHF.R.U64 R26, R4, R22.reuse, R5.reuse ;  /* 0x00000016041a7219 */ /* 0x190fe20000001205 */
[----:B------:R-:W4:Y:S01]  /*67c0*/  LDC R25, c[0x0][0x8f0] ;  /* 0x00023c00ff197b82 */ /* 0x000f220000000800 */
[----:B------:R-:W-:Y:S02]  /*67d0*/  SHF.R.U32.HI R5, RZ, R22, R5 ;  /* 0x00000016ff057219 */ /* 0x000fe40000011605 */
[----:B-1----:R-:W-:-:S05]  /*67e0*/  ISETP.NE.U32.AND P0, PT, R14, RZ, PT ;  /* 0x000000ff0e00720c */ /* 0x002fca0003f05070 */
[----:B------:R-:W1:Y:S01]  /*67f0*/  LDC R24, c[0x0][0x8e0] ;  /* 0x00023800ff187b82 */ /* 0x000e620000000800 */
[----:B------:R-:W-:Y:S02]  /*6800*/  ISETP.NE.AND.EX P0, PT, R15, RZ, PT, P0 ;  /* 0x000000ff0f00720c */ /* 0x000fe40003f05300 */
[----:B---3--:R-:W-:-:S05]  /*6810*/  SHF.R.U64 R23, R26, R6, R5 ;  /* 0x000000061a177219 */ /* 0x008fca0000001205 */
[----:B------:R-:W3:Y:S01]  /*6820*/  LDC R22, c[0x0][0x8b8] ;  /* 0x00022e00ff167b82 */ /* 0x000ee20000000800 */
[----:B------:R-:W-:-:S04]  /*6830*/  SHF.R.U32.HI R4, RZ, R6, R5 ;  /* 0x00000006ff047219 */ /* 0x000fc80000011605 */
[-CC-:B--2---:R-:W-:Y:S02]  /*6840*/  SHF.R.U64 R21, R23, R27.reuse, R4.reuse ;  /* 0x0000001b17157219 */ /* 0x184fe40000001204 */
[----:B------:R-:W-:Y:S01]  /*6850*/  SHF.R.U32.HI R27, RZ, R27, R4 ;  /* 0x0000001bff1b7219 */ /* 0x000fe20000011604 */
[----:B------:R-:W2:Y:S02]  /*6860*/  LDC R20, c[0x0][0x8a8] ;  /* 0x00022a00ff147b82 */ /* 0x000ea40000000800 */
[----:B------:R-:W-:Y:S02]  /*6870*/  IMAD.MOV.U32 R4, RZ, RZ, R21 ;  /* 0x000000ffff047224 */ /* 0x000fe400078e0015 */
[----:B------:R-:W-:Y:S01]  /*6880*/  IMAD.MOV.U32 R5, RZ, RZ, R27 ;  /* 0x000000ffff057224 */ /* 0x000fe200078e001b */
[----:B----4-:R-:W-:Y:S06]  /*6890*/  @!P0 BRA `(.L_x_141) ;  /* 0x0000000000288947 */ /* 0x010fec0003800000 */
[----:B------:R-:W4:Y:S02]  /*68a0*/  LDC R4, c[0x0][0x8f4] ;  /* 0x00023d00ff047b82 */ /* 0x000f240000000800 */
[----:B----4-:R-:W-:-:S05]  /*68b0*/  IADD3 R5, P0, R21, R4, RZ ;  /* 0x0000000415057210 */ /* 0x010fca0007f1e0ff */
[----:B------:R-:W-:-:S04]  /*68c0*/  IMAD.X R27, RZ, RZ, R27, P0 ;  /* 0x000000ffff1b7224 */ /* 0x000fc800000e061b */
[----:B------:R-:W-:-:S04]  /*68d0*/  IMAD.WIDE.U32 R6, R27, R14, RZ ;  /* 0x0000000e1b067225 */ /* 0x000fc800078e00ff */
[----:B------:R-:W-:-:S04]  /*68e0*/  IMAD.WIDE.U32 R6, P0, R5, R15, R6 ;  /* 0x0000000f05067225 */ /* 0x000fc80007800006 */
[----:B------:R-:W-:-:S04]  /*68f0*/  IMAD.WIDE.U32 R4, R5, R14, RZ ;  /* 0x0000000e05047225 */ /* 0x000fc800078e00ff */
[----:B------:R-:W-:Y:S01]  /*6900*/  IMAD.MOV.U32 R4, RZ, RZ, R7 ;  /* 0x000000ffff047224 */ /* 0x000fe200078e0007 */
[----:B------:R-:W-:Y:S01]  /*6910*/  IADD3 RZ, P1, R5, R6, RZ ;  /* 0x0000000605ff7210 */ /* 0x000fe20007f3e0ff */
[----:B------:R-:W-:-:S04]  /*6920*/  IMAD.X R5, RZ, RZ, RZ, P0 ;  /* 0x000000ffff057224 */ /* 0x000fc800000e06ff */
[----:B------:R-:W-:-:S08]  /*6930*/  IMAD.WIDE.U32.X R4, R27, R15, R4, P1 ;  /* 0x0000000f1b047225 */ /* 0x000fd000008e0404 */
.L_x_141:
[----:B------:R-:W-:Y:S02]  /*6940*/  SHF.R.U64 R25, R4, R25, R5 ;  /* 0x0000001904197219 */ /* 0x000fe40000001205 */
[----:B------:R-:W-:Y:S02]  /*6950*/  LOP3.LUT R4, R23, R12, RZ, 0xc0, !PT ;  /* 0x0000000c17047212 */ /* 0x000fe400078ec0ff */
[----:B------:R-:W-:Y:S01]  /*6960*/  LOP3.LUT R6, R26, R11, RZ, 0xc0, !PT ;  /* 0x0000000b1a067212 */ /* 0x000fe200078ec0ff */
[----:B------:R-:W-:Y:S02]  /*6970*/  IMAD.MOV R5, RZ, RZ, -R25 ;  /* 0x000000ffff057224 */ /* 0x000fe400078e0a19 */
[----:B------:R-:W-:Y:S02]  /*6980*/  IMAD R4, R9, R25, R4 ;  /* 0x0000001909047224 */ /* 0x000fe400078e0204 */
[----:B-1----:R-:W-:Y:S02]  /*6990*/  IMAD R21, R5, R24, R21 ;  /* 0x0000001805157224 */ /* 0x002fe400078e0215 */
[----:B---3--:R-:W-:-:S02]  /*69a0*/  IMAD R13, R4, R22, R13 ;  /* 0x00000016040d7224 */ /* 0x008fc400078e020d */
[----:B--2---:R-:W-:Y:S02]  /*69b0*/  IMAD R6, R21, R20, R6 ;  /* 0x0000001415067224 */ /* 0x004fe400078e0206 */
[----:B------:R-:W-:-:S03]  /*69c0*/  IMAD.MOV.U32 R4, RZ, RZ, 0x1 ;  /* 0x00000001ff047424 */ /* 0x000fc600078e00ff */
[----:B------:R-:W-:Y:S02]  /*69d0*/  SEL R20, R6, R13, !P2 ;  /* 0x0000000d06147207 */ /* 0x000fe40005000000 */
[----:B------:R-:W-:Y:S01]  /*69e0*/  SEL R21, R13, R6, !P2 ;  /* 0x000000060d157207 */ /* 0x000fe20005000000 */
[----:B------:R-:W-:-:S07]  /*69f0*/  IMAD.MOV.U32 R13, RZ, RZ, R18 ;  /* 0x000000ffff0d7224 */ /* 0x000fce00078e0012 */
.L_x_139:
[----:B------:R-:W-:-:S13]  /*6a00*/  LOP3.LUT P0, RZ, R4, 0xff, RZ, 0xc0, !PT ;  /* 0x000000ff04ff7812 */ /* 0x000fda000780c0ff */
[----:B------:R-:W-:Y:S05]  /*6a10*/  @P0 BRA `(.L_x_142) ;  /* 0xfffffff0005c0947 */ /* 0x000fea000383ffff */
.L_x_110:
[----:B------:R-:W-:-:S13]  /*6a20*/  ELECT P0, URZ, PT ;  /* 0x00000000003f782f */ /* 0x000fda0003800000 */
[----:B------:R-:W-:Y:S05]  /*6a30*/  @!P0 BRA `(.L_x_14) ;  /* 0x0000001000508947 */ /* 0x000fea0003800000 */
[----:B------:R-:W-:-:S04]  /*6a40*/  LOP3.LUT R19, R19, 0x2, RZ, 0xfc, !PT ;  /* 0x0000000213137812 */ /* 0x000fc800078efcff */
[----:B------:R-:W-:-:S13]  /*6a50*/  ISETP.NE.AND P1, PT, R19, 0x3, PT ;  /* 0x000000031300780c */ /* 0x000fda0003f25270 */
[----:B------:R-:W-:Y:S05]  /*6a60*/  @!P1 BRA `(.L_x_143) ;  /* 0x0000000000049947 */ /* 0x000fea0003800000 */
[----:B------:R-:W-:Y:S01]  /*6a70*/  BPT.TRAP 0x1 ;  /* 0x000000040000795c */ /* 0x000fe20000300000 */
.L_x_143:
[----:B--2--5:R-:W-:Y:S01]  /*6a80*/  IMAD.U32 R3, RZ, RZ, UR36 ;  /* 0x00000024ff037e24 */ /* 0x024fe2000f8e00ff */
[----:B------:R-:W-:Y:S02]  /*6a90*/  MOV R2, 0x400 ;  /* 0x0000040000027802 */ /* 0x000fe40000000f00 */
[----:B------:R-:W-:Y:S02]  /*6aa0*/  SHF.L.U32 R0, R8, 0x1f, RZ ;  /* 0x0000001f08007819 */ /* 0x000fe400000006ff */
[----:B------:R-:W-:-:S04]  /*6ab0*/  LEA R3, R3, R2, 0x18 ;  /* 0x0000000203037211 */ /* 0x000fc800078ec0ff */
[----:B------:R-:W2:Y:S02]  /*6ac0*/  SYNCS.PHASECHK.TRANS64.TRYWAIT P0, [R3+URZ+0x60], R0 ;  /* 0x00006000030075a7 */ /* 0x000ea4000800017f */
[----:B--2---:R-:W-:Y:S05]  /*6ad0*/  @!P0 BRA `(.L_x_144) ;  /* 0x0000001400288947 */ /* 0x004fea0003800000 */
.L_x_177:
[----:B------:R-:W-:Y:S05]  /*6ae0*/  @!P1 BRA `(.L_x_145) ;  /* 0x0000000000049947 */ /* 0x000fea0003800000 */
[----:B------:R-:W-:Y:S01]  /*6af0*/  BPT.TRAP 0x1 ;  /* 0x000000040000795c */ /* 0x000fe20000300000 */
.L_x_145:
[----:B------:R-:W5:Y:S02]  /*6b00*/  SYNCS.PHASECHK.TRANS64.TRYWAIT P0, [R3+URZ+0x68], R0 ;  /* 0x00006800030075a7 */ /* 0x000f64000800017f */
[----:B-----5:R-:W-:Y:S05]  /*6b10*/  @!P0 BRA `(.L_x_146) ;  /* 0x00000014002c8947 */ /* 0x020fea0003800000 */
.L_x_178:
[----:B------:R-:W-:Y:S05]  /*6b20*/  @!P1 BRA `(.L_x_147) ;  /* 0x0000000000049947 */ /* 0x000fea0003800000 */
[----:B------:R-:W-:Y:S01]  /*6b30*/  BPT.TRAP 0x1 ;  /* 0x000000040000795c */ /* 0x000fe20000300000 */
.L_x_147:
[----:B------:R-:W5:Y:S02]  /*6b40*/  SYNCS.PHASECHK.TRANS64.TRYWAIT P0, [R3+URZ+0x70], R0 ;  /* 0x00007000030075a7 */ /* 0x000f64000800017f */
[----:B-----5:R-:W-:Y:S05]  /*6b50*/  @!P0 BRA `(.L_x_148) ;  /* 0x0000001400308947 */ /* 0x020fea0003800000 */
.L_x_179:
[----:B------:R-:W-:Y:S05]  /*6b60*/  @!P1 BRA `(.L_x_149) ;  /* 0x0000000000049947 */ /* 0x000fea0003800000 */
[----:B------:R-:W-:Y:S01]  /*6b70*/  BPT.TRAP 0x1 ;  /* 0x000000040000795c */ /* 0x000fe20000300000 */
.L_x_149:
[----:B------:R-:W-:-:S07]  /*6b80*/  SHF.L.U32 R8, R8, 0x1f, RZ ;  /* 0x0000001f08087819 */ /* 0x000fce00000006ff */
.L_x_150:
[----:B------:R1:W1:Y:S02]  /*6b90*/  SYNCS.PHASECHK.TRANS64.TRYWAIT P0, [R3+URZ+0x78], R8 ;  /* 0x00007808030075a7 */ /* 0x000264000800017f */
[----:B-1----:R-:W-:Y:S05]  /*6ba0*/  @!P0 NANOSLEEP.SYNCS 0x989680 ;  /* 0x009896800000895d */ /* 0x002fea0003900000 */
[----:B------:R-:W1:Y:S02]  /*6bb0*/  @!P0 SYNCS.PHASECHK.TRANS64 P0, [R3+URZ+0x78], R8 ;  /* 0x00007808030085a7 */ /* 0x000e64000800007f */
[----:B-1----:R-:W-:Y:S05]  /*6bc0*/  @P0 BRA `(.L_x_14) ;  /* 0x0000000c00ec0947 */ /* 0x002fea0003800000 */
[----:B------:R-:W-:Y:S05]  /*6bd0*/  BRA `(.L_x_150) ;  /* 0xfffffffc00ec7947 */ /* 0x000fea000383ffff */
.L_x_105:
[----:B------:R-:W-:Y:S01]  /*6be0*/  LOP3.LUT P0, RZ, R8, 0xff, RZ, 0xc0, !PT ;  /* 0x000000ff08ff7812 */ /* 0x000fe2000780c0ff */
[----:B------:R-:W-:Y:S02]  /*6bf0*/  IMAD.MOV.U32 R10, RZ, RZ, 0x1 ;  /* 0x00000001ff0a7424 */ /* 0x000fe400078e00ff */
[----:B------:R-:W-:-:S10]  /*6c00*/  IMAD.MOV.U32 R9, RZ, RZ, RZ ;  /* 0x000000ffff097224 */ /* 0x000fd400078e00ff */
[----:B------:R-:W-:Y:S05]  /*6c10*/  @!P0 BRA `(.L_x_151) ;  /* 0x0000000c00248947 */ /* 0x000fea0003800000 */
[----:B------:R-:W2:Y:S01]  /*6c20*/  LDC R0, c[0x0][0x28c] ;  /* 0x0000a300ff007b82 */ /* 0x000ea20000000800 */
[----:B------:R-:W-:Y:S01]  /*6c30*/  ULDC UR7, c[0x0][0x900] ;  /* 0x0002400000077ab9 */ /* 0x000fe20000000800 */
[----:B------:R-:W-:Y:S01]  /*6c40*/  UMOV UR8, 0xffffffff ;  /* 0xffffffff00087882 */ /* 0x000fe20000000000 */
[----:B------:R-:W-:Y:S01]  /*6c50*/  BSSY B0, `(.L_x_151) ;  /* 0x00000c5000007945 */ /* 0x000fe20003800000 */
[----:B-1----:R-:W-:Y:S01]  /*6c60*/  USHF.L.U32 UR4, UR36, 0x5, URZ ;  /* 0x0000000524047899 */ /* 0x002fe2000800063f */
[----:B------:R-:W-:Y:S01]  /*6c70*/  LOP3.LUT R11, R22, 0x2, RZ, 0xfc, !PT ;  /* 0x00000002160b7812 */ /* 0x000fe200078efcff */
[----:B------:R-:W-:Y:S01]  /*6c80*/  USHF.L.U32 UR5, UR36, 0xb, URZ ;  /* 0x0000000b24057899 */ /* 0x000fe2000800063f */
[----:B------:R-:W-:Y:S01]  /*6c90*/  IMAD.MOV.U32 R10, RZ, RZ, 0x1 ;  /* 0x00000001ff0a7424 */ /* 0x000fe200078e00ff */
[----:B------:R-:W-:Y:S01]  /*6ca0*/  USHF.L.U32 UR8, UR8, UR7, URZ ;  /* 0x0000000708087299 */ /* 0x000fe2000800063f */
[----:B------:R-:W-:Y:S01]  /*6cb0*/  IMAD.MOV.U32 R9, RZ, RZ, RZ ;  /* 0x000000ffff097224 */ /* 0x000fe200078e00ff */
[----:B------:R-:W-:Y:S01]  /*6cc0*/  ULDC UR6, c[0x0][0x8a8] ;  /* 0x00022a0000067ab9 */ /* 0x000fe20000000800 */
[----:B------:R-:W-:Y:S01]  /*6cd0*/  UMOV UR9, 0x1 ;  /* 0x0000000100097882 */ /* 0x000fe20000000000 */
[----:B------:R-:W-:-:S02]  /*6ce0*/  ULOP3.LUT UR4, UR4, 0x20, URZ, 0xc0, !UPT ;  /* 0x0000002004047892 */ /* 0x000fc4000f8ec03f */
[----:B------:R-:W-:Y:S02]  /*6cf0*/  ULOP3.LUT UR5, UR5, 0x800, URZ, 0xc0, !UPT ;  /* 0x0000080005057892 */ /* 0x000fe4000f8ec03f */
[----:B------:R-:W-:Y:S02]  /*6d00*/  UIADD3 UR17, UR6, -0x1, URZ ;  /* 0xffffffff06117890 */ /* 0x000fe4000fffe03f */
[----:B------:R-:W-:Y:S02]  /*6d10*/  USHF.L.U32 UR19, UR9, UR7, URZ ;  /* 0x0000000709137299 */ /* 0x000fe4000800063f */
[----:B------:R-:W-:Y:S01]  /*6d20*/  ULOP3.LUT UR18, URZ, UR8, URZ, 0x33, !UPT ;  /* 0x000000083f127292 */ /* 0x000fe2000f8e333f */
[----:B------:R-:W-:Y:S01]  /*6d30*/  ULDC.64 UR22, c[0x0][0x198] ;  /* 0x0000660000167ab9 */ /* 0x000fe20000000a00 */
[----:B--2---:R-:W-:-:S05]  /*6d40*/  VIADD R0, R0, 0x3f ;  /* 0x0000003f00007836 */ /* 0x004fca0000000000 */
[----:B------:R-:W-:-:S04]  /*6d50*/  SHF.R.S32.HI R3, RZ, 0x1f, R0 ;  /* 0x0000001fff037819 */ /* 0x000fc80000011400 */
[----:B------:R-:W-:Y:S01]  /*6d60*/  LEA.HI R3, R3, R0, RZ, 0x6 ;  /* 0x0000000003037211 */ /* 0x000fe200078f30ff */
[----:B------:R-:W-:-:S03]  /*6d70*/  IMAD.MOV.U32 R0, RZ, RZ, 0x1 ;  /* 0x00000001ff007424 */ /* 0x000fc600078e00ff */
[--C-:B------:R-:W-:Y:S02]  /*6d80*/  SHF.R.S32.HI R8, RZ, 0x6, R3.reuse ;  /* 0x00000006ff087819 */ /* 0x100fe40000011403 */
[----:B------:R-:W-:-:S03]  /*6d90*/  PRMT R3, R0, 0x7610, R3 ;  /* 0x0000761000037816 */ /* 0x000fc60000000003 */
[----:B------:R-:W-:-:S07]  /*6da0*/  VIADD R0, R8, 0x1 ;  /* 0x0000000108007836 */ /* 0x000fce0000000000 */
.L_x_162:
[----:B------:R-:W-:-:S03]  /*6db0*/  UMOV UR6, 0xffffffff ;  /* 0xffffffff00067882 */ /* 0x000fc60000000000 */
[----:B------:R-:W-:Y:S05]  /*6dc0*/  BRA.DIV UR6, `(.L_x_152) ;  /* 0x0000001206a87947 */ /* 0x000fea000b800000 */
[----:B------:R-:W-:-:S13]  /*6dd0*/  ELECT P6, URZ, PT ;  /* 0x00000000003f782f */ /* 0x000fda00038c0000 */
.L_x_182:
[----:B------:R-:W1:Y:S01]  /*6de0*/  LDC R4, c[0x0][0x28c] ;  /* 0x0000a300ff047b82 */ /* 0x000e620000000800 */
[----:B------:R-:W-:Y:S01]  /*6df0*/  BSSY B1, `(.L_x_153) ;  /* 0x0000038000017945 */ /* 0x000fe20003800000 */
[----:B-1----:R-:W-:-:S13]  /*6e00*/  ISETP.LT.OR P6, PT, R4, 0x1, !P6 ;  /* 0x000000010400780c */ /* 0x002fda00077c1670 */
[----:B------:R-:W-:Y:S05]  /*6e10*/  @P6 BRA `(.L_x_154) ;  /* 0x0000000000d46947 */ /* 0x000fea0003800000 */
[----:B------:R-:W-:Y:S01]  /*6e20*/  LEA R20, R20, UR4, 0x6 ;  /* 0x0000000414147c11 */ /* 0x000fe2000f8e30ff */
[----:B------:R-:W-:Y:S02]  /*6e30*/  IMAD.SHL.U32 R21, R21, 0x100, RZ ;  /* 0x0000010015157824 */ /* 0x000fe400078e00ff */
[----:B------:R-:W-:Y:S02]  /*6e40*/  IMAD.MOV.U32 R19, RZ, RZ, RZ ;  /* 0x000000ffff137224 */ /* 0x000fe400078e00ff */
[----:B------:R-:W-:Y:S02]  /*6e50*/  IMAD.MOV.U32 R4, RZ, RZ, R0 ;  /* 0x000000ffff047224 */ /* 0x000fe400078e0000 */
[----:B------:R-:W-:Y:S02]  /*6e60*/  IMAD.MOV.U32 R5, RZ, RZ, R10 ;  /* 0x000000ffff057224 */ /* 0x000fe400078e000a */
[----:B------:R-:W-:-:S07]  /*6e70*/  IMAD.MOV.U32 R6, RZ, RZ, R9 ;  /* 0x000000ffff067224 */ /* 0x000fce00078e0009 */
.L_x_157:
[----:B------:R-:W1:Y:S01]  /*6e80*/  S2R R12, SR_CgaCtaId ;  /* 0x00000000000c7919 */ /* 0x000e620000008800 */
[----:B------:R-:W-:Y:S02]  /*6e90*/  MOV R7, 0x400 ;  /* 0x0000040000077802 */ /* 0x000fe40000000f00 */
[----:B------:R-:W-:Y:S02]  /*6ea0*/  LOP3.LUT P1, RZ, R18, 0x7f, RZ, 0xc0, !PT ;  /* 0x0000007f12ff7812 */ /* 0x000fe4000782c0ff */
[----:B-1----:R-:W-:Y:S02]  /*6eb0*/  LEA R15, R12, R7, 0x18 ;  /* 0x000000070c0f7211 */ /* 0x002fe400078ec0ff */
[----:B------:R-:W-:-:S09]  /*6ec0*/  SHF.L.U32 R7, R5, 0x1f, RZ ;  /* 0x0000001f05077819 */ /* 0x000fd200000006ff */
[----:B------:R-:W1:Y:S01]  /*6ed0*/  @!P1 LDC R12, c[0x0][0x500] ;  /* 0x00014000ff0c9b82 */ /* 0x000e620000000800 */
[----:B------:R-:W-:-:S04]  /*6ee0*/  IMAD R14, R6, 0x8, R15 ;  /* 0x00000008060e7824 */ /* 0x000fc800078e020f */
[----:B------:R-:W2:Y:S02]  /*6ef0*/  SYNCS.PHASECHK.TRANS64.TRYWAIT P0, [R14+URZ+0x20], R7 ;  /* 0x000020070e0075a7 */ /* 0x000ea4000800017f */
[----:B--2---:R-:W-:Y:S05]  /*6f00*/  @!P0 BRA `(.L_x_155) ;  /* 0x0000001000788947 */ /* 0x004fea0003800000 */
.L_x_183:
[----:B--2---:R-:W-:Y:S01]  /*6f10*/  PRMT R7, R11, 0x9910, RZ ;  /* 0x000099100b077816 */ /* 0x004fe200000000ff */
[----:B-1----:R1:W-:Y:S03]  /*6f20*/  @!P1 SYNCS.ARRIVE.TRANS64 RZ, [R14+URZ], R12 ;  /* 0x0000000c0eff99a7 */ /* 0x0023e6000800003f */
[----:B------:R-:W-:-:S13]  /*6f30*/  ISETP.NE.AND P0, PT, R7, 0x2, PT ;  /* 0x000000020700780c */ /* 0x000fda0003f05270 */
[----:B-1----:R-:W-:Y:S05]  /*6f40*/  @P0 BRA `(.L_x_156) ;  /* 0x0000000000040947 */ /* 0x002fea0003800000 */
[----:B------:R-:W-:Y:S01]  /*6f50*/  BPT.TRAP 0x1 ;  /* 0x000000040000795c */ /* 0x000fe20000300000 */
.L_x_156:
[C---:B------:R-:W-:Y:S01]  /*6f60*/  LEA R7, R6.reuse, UR5, 0xc ;  /* 0x0000000506077c11 */ /* 0x040fe2000f8e60ff */
[--C-:B------:R-:W-:Y:S01]  /*6f70*/  IMAD R12, R6, 0x8000, R15.reuse ;  /* 0x00008000060c7824 */ /* 0x100fe200078e020f */
[----:B------:R-:W-:Y:S01]  /*6f80*/  R2UR UR9, R14 ;  /* 0x000000000e0972ca */ /* 0x000fe200000e0000 */
[----:B------:R-:W-:Y:S01]  /*6f90*/  VIADD R4, R4, 0xffffffff ;  /* 0xffffffff04047836 */ /* 0x000fe20000000000 */
[----:B------:R-:W-:Y:S01]  /*6fa0*/  UIADD3 UR6, UP0, UR22, 0xf0, URZ ;  /* 0x000000f016067890 */ /* 0x000fe2000ff1e03f */
[----:B------:R-:W-:Y:S01]  /*6fb0*/  IMAD R7, R7, 0x2, R15 ;  /* 0x0000000207077824 */ /* 0x000fe200078e020f */
[----:B------:R-:W-:Y:S01]  /*6fc0*/  R2UR UR7, R12 ;  /* 0x000000000c0772ca */ /* 0x000fe200000e0000 */
[----:B------:R-:W-:Y:S01]  /*6fd0*/  UIADD3 UR24, UP1, UR22, 0x1f0, URZ ;  /* 0x000001f016187890 */ /* 0x000fe2000ff3e03f */
[----:B------:R-:W-:Y:S01]  /*6fe0*/  R2UR UR11, R21 ;  /* 0x00000000150b72ca */ /* 0x000fe200000e0000 */
[----:B------:R-:W-:Y:S01]  /*6ff0*/  VIADD R6, R6, 0x1 ;  /* 0x0000000106067836 */ /* 0x000fe20000000000 */
[----:B------:R-:W-:Y:S01]  /*7000*/  R2UR UR8, R7 ;  /* 0x00000000070872ca */ /* 0x000fe200000e0000 */
[----:B------:R-:W-:Y:S01]  /*7010*/  UIADD3.X UR25, URZ, UR23, URZ, UP1, !UPT ;  /* 0x000000173f197290 */ /* 0x000fe20008ffe43f */
[----:B------:R-:W-:Y:S01]  /*7020*/  R2UR UR10, R19 ;  /* 0x00000000130a72ca */ /* 0x000fe200000e0000 */
[----:B------:R-:W-:Y:S01]  /*7030*/  UMOV UR14, 0x0 ;  /* 0x00000000000e7882 */ /* 0x000fe20000000000 */
[----:B------:R-:W-:Y:S01]  /*7040*/  R2UR UR12, R13 ;  /* 0x000000000d0c72ca */ /* 0x000fe200000e0000 */
[----:B------:R-:W-:Y:S01]  /*7050*/  UMOV UR15, 0x10000000 ;  /* 0x10000000000f7882 */ /* 0x000fe20000000000 */
[----:B------:R-:W-:Y:S01]  /*7060*/  R2UR UR20, R20 ;  /* 0x00000000141472ca */ /* 0x000fe200000e0000 */
[----:B------:R-:W-:Y:S01]  /*7070*/  UMOV UR21, 0x30000 ;  /* 0x0003000000157882 */ /* 0x000fe20000000000 */
[----:B------:R-:W-:Y:S01]  /*7080*/  ISETP.GT.AND P1, PT, R4, 0x1, PT ;  /* 0x000000010400780c */ /* 0x000fe20003f24270 */
[----:B------:R-:W-:Y:S01]  /*7090*/  UIADD3 UR13, UR7, 0x8400, URZ ;  /* 0x00008400070d7890 */ /* 0x000fe2000fffe03f */
[----:B------:R-:W-:Y:S01]  /*70a0*/  ISETP.NE.AND P0, PT, R6, 0x4, PT ;  /* 0x000000040600780c */ /* 0x000fe20003f05270 */
[----:B------:R-:W-:Y:S01]  /*70b0*/  UIADD3.X UR7, URZ, UR23, URZ, UP0, !UPT ;  /* 0x000000173f077290 */ /* 0x000fe200087fe43f */
[----:B------:R-:W-:Y:S01]  /*70c0*/  VIADD R19, R19, 0x40 ;  /* 0x0000004013137836 */ /* 0x000fe20000000000 */
[----:B------:R-:W-:Y:S01]  /*70d0*/  UIADD3 UR16, UR8, 0x28400, URZ ;  /* 0x0002840008107890 */ /* 0x000fe2000fffe03f */
[----:B------:R-:W-:-:S02]  /*70e0*/  SEL R12, RZ, 0x1, P0 ;  /* 0x00000001ff0c7807 */ /* 0x000fc40000000000 */
[----:B------:R-:W-:Y:S01]  /*70f0*/  UMOV UR8, UR13 ;  /* 0x0000000d00087c82 */ /* 0x000fe20008000000 */
[----:B------:R-:W-:Y:S02]  /*7100*/  SEL R6, R6, RZ, P0 ;  /* 0x000000ff06067207 */ /* 0x000fe40000000000 */
[----:B------:R-:W-:Y:S01]  /*7110*/  LOP3.LUT R5, R5, R12, RZ, 0x3c, !PT ;  /* 0x0000000c05057212 */ /* 0x000fe200078e3cff */
[----:B------:R1:W-:Y:S02]  /*7120*/  UTMALDG.3D [UR8], [UR6], desc[UR14] ;  /* 0x00000e08060075b4 */ /* 0x0003e40008011000 */
[----:B-1----:R-:W-:Y:S01]  /*7130*/  UMOV UR8, UR16 ;  /* 0x0000001000087c82 */ /* 0x002fe20008000000 */
[----:B------:R-:W-:Y:S02]  /*7140*/  UMOV UR11, UR20 ;  /* 0x00000014000b7c82 */ /* 0x000fe40008000000 */
[----:B------:R1:W-:Y:S02]  /*7150*/  UTMALDG.3D.MULTICAST [UR8], [UR24], UR21, desc[UR14] ;  /* 0x00000e08180073b4 */ /* 0x0003e40008011815 */
[----:B-1----:R-:W-:Y:S05]  /*7160*/  @P1 BRA `(.L_x_157) ;  /* 0xfffffffc00441947 */ /* 0x002fea000383ffff */
.L_x_154:
[----:B------:R-:W-:Y:S05]  /*7170*/  BSYNC B1 ;  /* 0x0000000000017941 */ /* 0x000fea0003800000 */
.L_x_153:
[----:B------:R-:W-:Y:S01]  /*7180*/  LOP3.LUT P1, RZ, R3, 0xff, RZ, 0xc0, !PT ;  /* 0x000000ff03ff7812 */ /* 0x000fe2000782c0ff */
[----:B------:R-:W-:Y:S01]  /*7190*/  IMAD.IADD R9, R8, 0x1, R9 ;  /* 0x0000000108097824 */ /* 0x000fe200078e0209 */
[----:B------:R-:W-:Y:S01]  /*71a0*/  IADD3 R16, P2, R16, UR38, RZ ;  /* 0x0000002610107c10 */ /* 0x000fe2000ff5e0ff */
[----:B------:R-:W-:Y:S01]  /*71b0*/  ULDC.64 UR6, c[0x0][0x8f8] ;  /* 0x00023e0000067ab9 */ /* 0x000fe20000000a00 */
[----:B------:R-:W-:Y:S01]  /*71c0*/  BSSY B1, `(.L_x_158) ;  /* 0x000006b000017945 */ /* 0x000fe20003800000 */
[----:B------:R-:W-:Y:S01]  /*71d0*/  IMAD.MOV.U32 R21, RZ, RZ, -0x1 ;  /* 0xffffffffff157424 */ /* 0x000fe200078e00ff */
[----:B------:R-:W-:Y:S01]  /*71e0*/  SHF.R.U32.HI R3, RZ, 0x2, R9 ;  /* 0x00000002ff037819 */ /* 0x000fe20000011609 */
[----:B------:R-:W-:Y:S01]  /*71f0*/  IMAD.MOV.U32 R20, RZ, RZ, -0x1 ;  /* 0xffffffffff147424 */ /* 0x000fe200078e00ff */
[----:B------:R-:W-:Y:S01]  /*7200*/  ISETP.GT.U32.AND P0, PT, R9, 0x3, PT ;  /* 0x000000030900780c */ /* 0x000fe20003f04070 */
[----:B------:R-:W-:Y:S01]  /*7210*/  IMAD.MOV.U32 R13, RZ, RZ, -0x1 ;  /* 0xffffffffff0d7424 */ /* 0x000fe200078e00ff */
[----:B------:R-:W-:-:S02]  /*7220*/  LOP3.LUT R3, R3, 0x1, RZ, 0xc0, !PT ;  /* 0x0000000103037812 */ /* 0x000fc400078ec0ff */
[----:B------:R-:W-:Y:S01]  /*7230*/  ISETP.LT.U32.AND P0, PT, R8, 0x4, P0 ;  /* 0x000000040800780c */ /* 0x000fe20000701070 */
[----:B------:R-:W1:Y:S01]  /*7240*/  @P1 S2R R5, SR_CgaCtaId ;  /* 0x0000000000051919 */ /* 0x000e620000008800 */
[----:B------:R-:W-:Y:S02]  /*7250*/  @P1 MOV R4, 0x400 ;  /* 0x0000040000041802 */ /* 0x000fe40000000f00 */
[----:B------:R-:W-:Y:S02]  /*7260*/  IADD3.X R17, R17, UR37, RZ, P2, !PT ;  /* 0x0000002511117c10 */ /* 0x000fe400097fe4ff */
[----:B------:R-:W-:Y:S02]  /*7270*/  ISETP.GE.U32.AND P2, PT, R16, UR6, PT ;  /* 0x0000000610007c0c */ /* 0x000fe4000bf46070 */
[----:B------:R-:W-:Y:S02]  /*7280*/  LOP3.LUT R9, R9, 0x3, RZ, 0xc0, !PT ;  /* 0x0000000309097812 */ /* 0x000fe400078ec0ff */
[----:B-1----:R-:W-:-:S04]  /*7290*/  @P1 LEA R4, R5, R4, 0x18 ;  /* 0x0000000405041211 */ /* 0x002fc800078ec0ff */
[----:B------:R1:W-:Y:S01]  /*72a0*/  @P1 SYNCS.ARRIVE.TRANS64.A1T0 RZ, [R4+URZ+0x88], RZ ;  /* 0x000088ff04ff19a7 */ /* 0x0003e2000810003f */
[----:B------:R-:W-:Y:S02]  /*72b0*/  ISETP.NE.U32.AND P1, PT, R3, 0x1, PT ;  /* 0x000000010300780c */ /* 0x000fe40003f25070 */
[----:B------:R-:W-:Y:S02]  /*72c0*/  SEL R3, RZ, 0x1, !P0 ;  /* 0x00000001ff037807 */ /* 0x000fe40004000000 */
[----:B------:R-:W-:Y:S02]  /*72d0*/  ISETP.GE.U32.AND.EX P0, PT, R17, UR7, PT, P2 ;  /* 0x0000000711007c0c */ /* 0x000fe4000bf06120 */
[----:B------:R-:W-:-:S04]  /*72e0*/  ISETP.GT.U32.AND P1, PT, R8, 0x3, !P1 ;  /* 0x000000030800780c */ /* 0x000fc80004f24070 */
[----:B-1----:R-:W-:-:S04]  /*72f0*/  SEL R4, RZ, 0x1, !P1 ;  /* 0x00000001ff047807 */ /* 0x002fc80004800000 */
[--C-:B------:R-:W-:Y:S02]  /*7300*/  LOP3.LUT R10, R4, R10, R3.reuse, 0x96, !PT ;  /* 0x0000000a040a7212 */ /* 0x100fe400078e9603 */
[----:B------:R-:W-:Y:S02]  /*7310*/  PRMT R4, RZ, 0x7610, R4 ;  /* 0x00007610ff047816 */ /* 0x000fe40000000004 */
[----:B------:R-:W-:Y:S01]  /*7320*/  PRMT R3, RZ, 0x7610, R3 ;  /* 0x00007610ff037816 */ /* 0x000fe20000000003 */
[----:B------:R-:W-:Y:S06]  /*7330*/  @P0 BRA `(.L_x_159) ;  /* 0x00000004004c0947 */ /* 0x000fec0003800000 */
[----:B------:R-:W1:Y:S01]  /*7340*/  S2R R14, SR_CTAID.X ;  /* 0x00000000000e7919 */ /* 0x000e620000002500 */
[----:B------:R-:W-:Y:S01]  /*7350*/  ULDC.64 UR6, c[0x0][0x8d0] ;  /* 0x0002340000067ab9 */ /* 0x000fe20000000a00 */
[----:B------:R-:W2:Y:S01]  /*7360*/  LDC R15, c[0x0][0x144] ;  /* 0x00005100ff0f7b82 */ /* 0x000ea20000000800 */
[----:B------:R-:W-:Y:S01]  /*7370*/  ISETP.NE.U32.AND P0, PT, RZ, UR6, PT ;  /* 0x00000006ff007c0c */ /* 0x000fe2000bf05070 */
[----:B------:R-:W3:Y:S01]  /*7380*/  S2R R12, SR_CTAID.Y ;  /* 0x00000000000c7919 */ /* 0x000ee20000002600 */
[----:B------:R-:W-:Y:S01]  /*7390*/  ULDC UR8, c[0x0][0x150] ;  /* 0x0000540000087ab9 */ /* 0x000fe20000000800 */
[----:B------:R-:W-:Y:S01]  /*73a0*/  ULDC UR9, c[0x0][0x8d8] ;  /* 0x0002360000097ab9 */ /* 0x000fe20000000800 */
[----:B------:R-:W-:Y:S01]  /*73b0*/  ISETP.NE.AND.EX P0, PT, RZ, UR7, PT, P0 ;  /* 0x00000007ff007c0c */ /* 0x000fe2000bf05300 */
[----:B------:R-:W-:Y:S01]  /*73c0*/  IMAD.MOV.U32 R4, RZ, RZ, R16 ;  /* 0x000000ffff047224 */ /* 0x000fe200078e0010 */
[----:B-1----:R-:W-:-:S05]  /*73d0*/  I2FP.F32.U32 R5, R14 ;  /* 0x0000000e00057245 */ /* 0x002fca0000201000 */
[----:B------:R-:W-:Y:S01]  /*73e0*/  FMUL R19, R5, UR8 ;  /* 0x0000000805137c20 */ /* 0x000fe20008400000 */
[----:B------:R-:W-:-:S05]  /*73f0*/  IMAD.MOV.U32 R5, RZ, RZ, R17 ;  /* 0x000000ffff057224 */ /* 0x000fca00078e0011 */
[----:B---3--:R-:W-:Y:S05]  /*7400*/  @!P0 BRA `(.L_x_160) ;  /* 0x0000000000288947 */ /* 0x008fea0003800000 */
[----:B------:R-:W-:Y:S02]  /*7410*/  ULDC UR8, c[0x0][0x8dc] ;  /* 0x0002370000087ab9 */ /* 0x000fe40000000800 */
[----:B------:R-:W-:-:S05]  /*7420*/  IADD3 R5, P0, R16, UR8, RZ ;  /* 0x0000000810057c10 */ /* 0x000fca000ff1e0ff */
[----:B------:R-:W-:-:S04]  /*7430*/  IMAD.X R13, RZ, RZ, R17, P0 ;  /* 0x000000ffff0d7224 */ /* 0x000fc800000e0611 */
[----:B------:R-:W-:-:S04]  /*7440*/  IMAD.WIDE.U32 R6, R13, UR6, RZ ;  /* 0x000000060d067c25 */ /* 0x000fc8000f8e00ff */
[----:B------:R-:W-:-:S04]  /*7450*/  IMAD.WIDE.U32 R6, P0, R5, UR7, R6 ;  /* 0x0000000705067c25 */ /* 0x000fc8000f800006 */
[----:B------:R-:W-:-:S04]  /*7460*/  IMAD.WIDE.U32 R4, R5, UR6, RZ ;  /* 0x0000000605047c25 */ /* 0x000fc8000f8e00ff */
[----:B------:R-:W-:Y:S01]  /*7470*/  IMAD.MOV.U32 R4, RZ, RZ, R7 ;  /* 0x000000ffff047224 */ /* 0x000fe200078e0007 */
[----:B------:R-:W-:Y:S01]  /*7480*/  IADD3 RZ, P1, R5, R6, RZ ;  /* 0x0000000605ff7210 */ /* 0x000fe20007f3e0ff */
[----:B------:R-:W-:-:S04]  /*7490*/  IMAD.X R5, RZ, RZ, RZ, P0 ;  /* 0x000000ffff057224 */ /* 0x000fc800000e06ff */
[----:B------:R-:W-:-:S08]  /*74a0*/  IMAD.WIDE.U32.X R4, R13, UR7, R4, P1 ;  /* 0x000000070d047c25 */ /* 0x000fd000088e0404 */
.L_x_160:
[--C-:B------:R-:W-:Y:S01]  /*74b0*/  SHF.R.U64 R13, R4, UR9, R5.reuse ;  /* 0x00000009040d7c19 */ /* 0x100fe20008001205 */
[----:B------:R-:W1:Y:S01]  /*74c0*/  F2I.U32.TRUNC.NTZ R19, R19 ;  /* 0x0000001300137305 */ /* 0x000e62000020f000 */
[----:B------:R-:W-:Y:S01]  /*74d0*/  SHF.R.U32.HI R4, RZ, UR9, R5 ;  /* 0x00000009ff047c19 */ /* 0x000fe20008011605 */
[----:B------:R-:W-:Y:S01]  /*74e0*/  ULDC.64 UR6, c[0x0][0x8c8] ;  /* 0x0002320000067ab9 */ /* 0x000fe20000000a00 */
[----:B------:R-:W-:Y:S01]  /*74f0*/  IADD3 R7, P0, RZ, -R13, RZ ;  /* 0x8000000dff077210 */ /* 0x000fe20007f1e0ff */
[----:B------:R-:W-:Y:S01]  /*7500*/  ULDC.64 UR8, c[0x0][0x8e8] ;  /* 0x00023a0000087ab9 */ /* 0x000fe20000000a00 */
[----:B------:R-:W3:Y:S03]  /*7510*/  LDC R21, c[0x0][0x148] ;  /* 0x00005200ff157b82 */ /* 0x000ee60000000800 */
[----:B------:R-:W-:Y:S01]  /*7520*/  IMAD.X R4, RZ, RZ, ~R4, P0 ;  /* 0x000000ffff047224 */ /* 0x000fe200000e0e04 */
[----:B------:R-:W-:-:S03]  /*7530*/  ISETP.NE.U32.AND P0, PT, RZ, UR8, PT ;  /* 0x00000008ff007c0c */ /* 0x000fc6000bf05070 */
[----:B------:R-:W-:Y:S01]  /*7540*/  IMAD R6, R4, UR6, RZ ;  /* 0x0000000604067c24 */ /* 0x000fe2000f8e02ff */
[----:B------:R-:W-:Y:S01]  /*7550*/  ISETP.NE.AND.EX P0, PT, RZ, UR9, PT, P0 ;  /* 0x00000009ff007c0c */ /* 0x000fe2000bf05300 */
[----:B------:R-:W-:Y:S01]  /*7560*/  IMAD.WIDE.U32 R4, R7, UR6, R16 ;  /* 0x0000000607047c25 */ /* 0x000fe2000f8e0010 */
[----:B------:R-:W-:-:S03]  /*7570*/  ULDC UR6, c[0x0][0x8c0] ;  /* 0x0002300000067ab9 */ /* 0x000fc60000000800 */
[----:B------:R-:W-:Y:S01]  /*7580*/  IMAD R7, R7, UR7, R6 ;  /* 0x0000000707077c24 */ /* 0x000fe2000f8e0206 */
[----:B------:R-:W-:Y:S01]  /*7590*/  ULDC UR7, c[0x0][0x154] ;  /* 0x0000550000077ab9 */ /* 0x000fe20000000800 */
[----:B-1----:R-:W-:Y:S02]  /*75a0*/  IMAD.MOV R6, RZ, RZ, -R19 ;  /* 0x000000ffff067224 */ /* 0x002fe400078e0a13 */
[----:B------:R-:W-:Y:S02]  /*75b0*/  IMAD.IADD R5, R5, 0x1, R7 ;  /* 0x0000000105057824 */ /* 0x000fe400078e0207 */
[----:B--2---:R-:W-:Y:S01]  /*75c0*/  IMAD R14, R15, R6, R14 ;  /* 0x000000060f0e7224 */ /* 0x004fe200078e020e */
[----:B------:R-:W-:Y:S02]  /*75d0*/  I2FP.F32.U32 R6, R12 ;  /* 0x0000000c00067245 */ /* 0x000fe40000201000 */
[--C-:B------:R-:W-:Y:S02]  /*75e0*/  SHF.R.U64 R15, R4, UR6, R5.reuse ;  /* 0x00000006040f7c19 */ /* 0x100fe40008001205 */
[----:B------:R-:W-:Y:S01]  /*75f0*/  SHF.R.U32.HI R4, RZ, UR6, R5 ;  /* 0x00000006ff047c19 */ /* 0x000fe20008011605 */
[----:B------:R-:W-:Y:S01]  /*7600*/  FMUL R6, R6, UR7 ;  /* 0x0000000706067c20 */ /* 0x000fe20008400000 */
[----:B------:R-:W-:-:S02]  /*7610*/  ULDC UR6, c[0x0][0x8b0] ;  /* 0x00022c0000067ab9 */ /* 0x000fc40000000800 */
[--C-:B------:R-:W-:Y:S01]  /*7620*/  SHF.R.U64 R20, R15, UR6, R4.reuse ;  /* 0x000000060f147c19 */ /* 0x100fe20008001204 */
[----:B------:R1:W2:Y:S01]  /*7630*/  F2I.U32.TRUNC.NTZ R24, R6 ;  /* 0x0000000600187305 */ /* 0x0002a2000020f000 */
[----:B------:R-:W-:Y:S01]  /*7640*/  SHF.R.U32.HI R5, RZ, UR6, R4 ;  /* 0x00000006ff057c19 */ /* 0x000fe20008011604 */
[----:B------:R-:W-:-:S03]  /*7650*/  ULDC UR6, c[0x0][0x900] ;  /* 0x0002400000067ab9 */ /* 0x000fc60000000800 */
[--C-:B------:R-:W-:Y:S02]  /*7660*/  SHF.R.U64 R19, R20, UR6, R5.reuse ;  /* 0x0000000614137c19 */ /* 0x100fe40008001205 */
[----:B------:R-:W-:-:S03]  /*7670*/  SHF.R.U32.HI R23, RZ, UR6, R5 ;  /* 0x00000006ff177c19 */ /* 0x000fc60008011605 */
[----:B------:R-:W-:Y:S02]  /*7680*/  IMAD.MOV.U32 R4, RZ, RZ, R19 ;  /* 0x000000ffff047224 */ /* 0x000fe400078e0013 */
[----:B------:R-:W-:Y:S01]  /*7690*/  IMAD.MOV.U32 R5, RZ, RZ, R23 ;  /* 0x000000ffff057224 */ /* 0x000fe200078e0017 */
[----:B-1----:R-:W-:Y:S06]  /*76a0*/  @!P0 BRA `(.L_x_161) ;  /* 0x0000000000288947 */ /* 0x002fec0003800000 */
        /* <DEDUP_REMOVED lines=10> */
.L_x_161:
[----:B------:R-:W-:Y:S01]  /*7750*/  ISETP.NE.AND P0, PT, R2, 0x1, PT ;  /* 0x000000010200780c */ /* 0x000fe20003f05270 */
[----:B------:R-:W-:Y:S01]  /*7760*/  ULDC UR6, c[0x0][0x8f0] ;  /* 0x00023c0000067ab9 */ /* 0x000fe20000000800 */
[----:B------:R-:W-:Y:S01]  /*7770*/  LOP3.LUT R20, R20, UR18, RZ, 0xc0, !PT ;  /* 0x0000001214147c12 */ /* 0x000fe2000f8ec0ff */
[----:B--2---:R-:W-:Y:S01]  /*7780*/  IMAD.MOV R24, RZ, RZ, -R24 ;  /* 0x000000ffff187224 */ /* 0x004fe200078e0a18 */
[----:B------:R-:W-:Y:S01]  /*7790*/  SHF.R.U64 R5, R4, UR6, R5 ;  /* 0x0000000604057c19 */ /* 0x000fe20008001205 */
[----:B------:R-:W-:Y:S01]  /*77a0*/  ULDC UR6, c[0x0][0x8e0] ;  /* 0x0002380000067ab9 */ /* 0x000fe20000000800 */
[----:B------:R-:W-:Y:S01]  /*77b0*/  LOP3.LUT R6, R15, UR17, RZ, 0xc0, !PT ;  /* 0x000000110f067c12 */ /* 0x000fe2000f8ec0ff */
[----:B------:R-:W-:Y:S02]  /*77c0*/  ULDC UR7, c[0x0][0x8b8] ;  /* 0x00022e0000077ab9 */ /* 0x000fe40000000800 */
[----:B------:R-:W-:Y:S02]  /*77d0*/  IMAD.MOV R4, RZ, RZ, -R5 ;  /* 0x000000ffff047224 */ /* 0x000fe400078e0a05 */
[----:B------:R-:W-:-:S02]  /*77e0*/  IMAD R5, R5, UR19, R20 ;  /* 0x0000001305057c24 */ /* 0x000fc4000f8e0214 */
[----:B---3--:R-:W-:Y:S02]  /*77f0*/  @P0 IMAD R14, R21, R24, R12 ;  /* 0x00000018150e0224 */ /* 0x008fe400078e020c */
[----:B------:R-:W-:Y:S01]  /*7800*/  IMAD R19, R4, UR6, R19 ;  /* 0x0000000604137c24 */ /* 0x000fe2000f8e0213 */
[----:B------:R-:W-:Y:S01]  /*7810*/  ULDC UR6, c[0x0][0x8a8] ;  /* 0x00022a0000067ab9 */ /* 0x000fe20000000800 */
[----:B------:R-:W-:Y:S02]  /*7820*/  IMAD R14, R5, UR7, R14 ;  /* 0x00000007050e7c24 */ /* 0x000fe4000f8e020e */
[----:B------:R-:W-:Y:S02]  /*7830*/  IMAD R19, R19, UR6, R6 ;  /* 0x0000000613137c24 */ /* 0x000fe4000f8e0206 */
[----:B------:R-:W-:-:S03]  /*7840*/  IMAD.MOV.U32 R4, RZ, RZ, 0x1 ;  /* 0x00000001ff047424 */ /* 0x000fc600078e00ff */
[----:B------:R-:W-:Y:S02]  /*7850*/  SEL R20, R19, R14, !P0 ;  /* 0x0000000e13147207 */ /* 0x000fe40004000000 */
[----:B------:R-:W-:-:S07]  /*7860*/  SEL R21, R14, R19, !P0 ;  /* 0x000000130e157207 */ /* 0x000fce0004000000 */
.L_x_159:
[----:B------:R-:W-:Y:S05]  /*7870*/  BSYNC B1 ;  /* 0x0000000000017941 */ /* 0x000fea0003800000 */
.L_x_158:
[----:B------:R-:W-:-:S13]  /*7880*/  LOP3.LUT P0, RZ, R4, 0xff, RZ, 0xc0, !PT ;  /* 0x000000ff04ff7812 */ /* 0x000fda000780c0ff */
[----:B------:R-:W-:Y:S05]  /*7890*/  @P0 BRA `(.L_x_162) ;  /* 0xfffffff400440947 */ /* 0x000fea000383ffff */
[----:B------:R-:W-:Y:S05]  /*78a0*/  BSYNC B0 ;  /* 0x0000000000007941 */ /* 0x000fea0003800000 */
.L_x_151:
[----:B------:R-:W-:-:S03]  /*78b0*/  UMOV UR6, 0xffffffff ;  /* 0xffffffff00067882 */ /* 0x000fc60000000000 */
[----:B------:R-:W-:Y:S05]  /*78c0*/  BRA.DIV UR6, `(.L_x_163) ;  /* 0x0000000a061c7947 */ /* 0x000fea000b800000 */
[----:B------:R-:W-:-:S13]  /*78d0*/  ELECT P6, URZ, PT ;  /* 0x00000000003f782f */ /* 0x000fda00038c0000 */
.L_x_186:
[----:B------:R-:W-:Y:S05]  /*78e0*/  @!P6 BRA `(.L_x_14) ;  /* 0x0000000000a4e947 */ /* 0x000fea0003800000 */
[----:B------:R-:W-:-:S04]  /*78f0*/  LOP3.LUT R22, R22, 0x2, RZ, 0xfc, !PT ;  /* 0x0000000216167812 */ /* 0x000fc800078efcff */
[----:B------:R-:W-:-:S13]  /*7900*/  ISETP.NE.AND P0, PT, R22, 0x3, PT ;  /* 0x000000031600780c */ /* 0x000fda0003f05270 */
[----:B------:R-:W-:Y:S05]  /*7910*/  @!P0 BRA `(.L_x_164) ;  /* 0x0000000000048947 */ /* 0x000fea0003800000 */
[----:B-1----:R-:W-:Y:S01]  /*7920*/  BPT.TRAP 0x1 ;  /* 0x000000040000795c */ /* 0x002fe20000300000 */
.L_x_164:
[----:B------:R-:W2:Y:S01]  /*7930*/  S2R R3, SR_CgaCtaId ;  /* 0x0000000000037919 */ /* 0x000ea20000008800 */
[----:B------:R-:W-:Y:S02]  /*7940*/  MOV R0, 0x400 ;  /* 0x0000040000007802 */ /* 0x000fe40000000f00 */
[----:B------:R-:W-:Y:S02]  /*7950*/  SHF.L.U32 R2, R10, 0x1f, RZ ;  /* 0x0000001f0a027819 */ /* 0x000fe400000006ff */
[----:B--2---:R-:W-:-:S05]  /*7960*/  LEA R0, R3, R0, 0x18 ;  /* 0x0000000003007211 */ /* 0x004fca00078ec0ff */
[----:B------:R-:W-:-:S04]  /*7970*/  VIADD R0, R0, 0x20 ;  /* 0x0000002000007836 */ /* 0x000fc80000000000 */
[C---:B------:R-:W-:Y:S02]  /*7980*/  IMAD R5, R9.reuse, 0x8, R0 ;  /* 0x0000000809057824 */ /* 0x040fe400078e0200 */
[----:B------:R-:W-:Y:S02]  /*7990*/  VIADD R9, R9, 0x1 ;  /* 0x0000000109097836 */ /* 0x000fe40000000000 */
[----:B------:R-:W2:Y:S03]  /*79a0*/  SYNCS.PHASECHK.TRANS64.TRYWAIT P0, [R5+URZ], R2 ;  /* 0x00000002050075a7 */ /* 0x000ea6000800017f */
[----:B------:R-:W-:-:S04]  /*79b0*/  ISETP.NE.AND P1, PT, R9, 0x4, PT ;  /* 0x000000040900780c */ /* 0x000fc80003f25270 */
[----:B------:R-:W-:Y:S02]  /*79c0*/  SEL R3, RZ, 0x1, P1 ;  /* 0x00000001ff037807 */ /* 0x000fe40000800000 */
[----:B------:R-:W-:Y:S02]  /*79d0*/  SEL R9, R9, RZ, P1 ;  /* 0x000000ff09097207 */ /* 0x000fe40000800000 */
[----:B------:R-:W-:-:S03]  /*79e0*/  LOP3.LUT R10, R10, R3, RZ, 0x3c, !PT ;  /* 0x000000030a0a7212 */ /* 0x000fc600078e3cff */
[----:B------:R-:W-:Y:S01]  /*79f0*/  IMAD R7, R9, 0x8, R0 ;  /* 0x0000000809077824 */ /* 0x000fe200078e0200 */
[----:B------:R-:W-:Y:S01]  /*7a00*/  SHF.L.U32 R4, R10, 0x1f, RZ ;  /* 0x0000001f0a047819 */ /* 0x000fe200000006ff */
[----:B--2---:R-:W-:Y:S06]  /*7a10*/  @!P0 BRA `(.L_x_165) ;  /* 0x0000000400e88947 */ /* 0x004fec0003800000 */
.L_x_187:
[----:B------:R-:W3:Y:S01]  /*7a20*/  SYNCS.PHASECHK.TRANS64.TRYWAIT P0, [R7+URZ], R4 ;  /* 0x00000004070075a7 */ /* 0x000ee2000800017f */
[----:B--2---:R-:W-:-:S05]  /*7a30*/  VIADD R2, R9, 0x1 ;  /* 0x0000000109027836 */ /* 0x004fca0000000000 */
[----:B------:R-:W-:-:S04]  /*7a40*/  ISETP.NE.AND P1, PT, R2, 0x4, PT ;  /* 0x000000040200780c */ /* 0x000fc80003f25270 */
[----:B------:R-:W-:Y:S02]  /*7a50*/  SEL R3, RZ, 0x1, P1 ;  /* 0x00000001ff037807 */ /* 0x000fe40000800000 */
[----:B------:R-:W-:Y:S02]  /*7a60*/  SEL R9, R2, RZ, P1 ;  /* 0x000000ff02097207 */ /* 0x000fe40000800000 */
[----:B------:R-:W-:-:S03]  /*7a70*/  LOP3.LUT R11, R10, R3, RZ, 0x3c, !PT ;  /* 0x000000030a0b7212 */ /* 0x000fc600078e3cff */
[----:B------:R-:W-:Y:S01]  /*7a80*/  IMAD R6, R9, 0x8, R0 ;  /* 0x0000000809067824 */ /* 0x000fe200078e0200 */
[----:B------:R-:W-:Y:S01]  /*7a90*/  SHF.L.U32 R5, R11, 0x1f, RZ ;  /* 0x0000001f0b057819 */ /* 0x000fe200000006ff */
[----:B---3--:R-:W-:Y:S06]  /*7aa0*/  @!P0 BRA `(.L_x_166) ;  /* 0x0000000400d88947 */ /* 0x008fec0003800000 */
.L_x_188:
[----:B------:R-:W3:Y:S01]  /*7ab0*/  SYNCS.PHASECHK.TRANS64.TRYWAIT P0, [R6+URZ], R5 ;  /* 0x00000005060075a7 */ /* 0x000ee2000800017f */
[----:B------:R-:W-:-:S05]  /*7ac0*/  VIADD R2, R9, 0x1 ;  /* 0x0000000109027836 */ /* 0x000fca0000000000 */
[----:B------:R-:W-:-:S04]  /*7ad0*/  ISETP.NE.AND P1, PT, R2, 0x4, PT ;  /* 0x000000040200780c */ /* 0x000fc80003f25270 */
[----:B--2---:R-:W-:Y:S02]  /*7ae0*/  SEL R4, RZ, 0x1, P1 ;  /* 0x00000001ff047807 */ /* 0x004fe40000800000 */
[----:B------:R-:W-:Y:S02]  /*7af0*/  SEL R3, R2, RZ, P1 ;  /* 0x000000ff02037207 */ /* 0x000fe40000800000 */
[----:B------:R-:W-:Y:S01]  /*7b00*/  LOP3.LUT R4, R11, R4, RZ, 0x3c, !PT ;  /* 0x000000040b047212 */ /* 0x000fe200078e3cff */
[----:B---3--:R-:W-:Y:S06]  /*7b10*/  @!P0 BRA `(.L_x_167) ;  /* 0x0000000400d08947 */ /* 0x008fec0003800000 */
.L_x_189:
[----:B------:R-:W-:Y:S01]  /*7b20*/  IMAD R3, R3, 0x8, R0 ;  /* 0x0000000803037824 */ /* 0x000fe200078e0200 */
[----:B------:R-:W-:-:S07]  /*7b30*/  SHF.L.U32 R0, R4, 0x1f, RZ ;  /* 0x0000001f04007819 */ /* 0x000fce00000006ff */
.L_x_168:
[----:B---3--:R3:W4:Y:S02]  /*7b40*/  SYNCS.PHASECHK.TRANS64.TRYWAIT P0, [R3+URZ], R0 ;  /* 0x00000000030075a7 */ /* 0x008724000800017f */
[----:B----4-:R-:W-:Y:S05]  /*7b50*/  @!P0 NANOSLEEP.SYNCS 0x989680 ;  /* 0x009896800000895d */ /* 0x010fea0003900000 */
[----:B------:R-:W4:Y:S02]  /*7b60*/  @!P0 SYNCS.PHASECHK.TRANS64 P0, [R3+URZ], R0 ;  /* 0x00000000030085a7 */ /* 0x000f24000800007f */
[----:B----4-:R-:W-:Y:S05]  /*7b70*/  @!P0 BRA `(.L_x_168) ;  /* 0xfffffffc00f08947 */ /* 0x010fea000383ffff */
.L_x_14:
[----:B-1----:R-:W-:Y:S05]  /*7b80*/  BSYNC B6 ;  /* 0x0000000000067941 */ /* 0x002fea0003800000 */
.L_x_12:
[----:B------:R-:W-:Y:S05]  /*7b90*/  EXIT ;  /* 0x000000000000794d */ /* 0x000fea0003800000 */
.L_x_27:
[----:B----4-:R4:W1:Y:S02]  /*7ba0*/  SYNCS.PHASECHK.TRANS64.TRYWAIT P1, [R3+URZ], R0 ;  /* 0x00000000030075a7 */ /* 0x010864000802017f */
[----:B-1----:R-:W-:Y:S05]  /*7bb0*/  @!P1 NANOSLEEP.SYNCS 0x989680 ;  /* 0x009896800000995d */ /* 0x002fea0003900000 */
[----:B------:R-:W1:Y:S02]  /*7bc0*/  @!P1 SYNCS.PHASECHK.TRANS64 P1, [R3+URZ], R0 ;  /* 0x00000000030095a7 */ /* 0x000e64000802007f */
[----:B-1----:R-:W-:Y:S05]  /*7bd0*/  @!P1 BRA `(.L_x_27) ;  /* 0xfffffffc00f09947 */ /* 0x002fea000383ffff */
[----:B------:R-:W-:Y:S05]  /*7be0*/  BRA `(.L_x_26) ;  /* 0xffffff9c00787947 */ /* 0x000fea000383ffff */
.L_x_32:
[----:B---3--:R-:W-:-:S04]  /*7bf0*/  IMAD.U32 R5, RZ, RZ, UR7 ;  /* 0x00000007ff057e24 */ /* 0x008fc8000f8e00ff */
[----:B------:R3:W4:Y:S03]  /*7c00*/  SYNCS.PHASECHK.TRANS64.TRYWAIT P1, [R5+URZ], R4 ;  /* 0x00000004050075a7 */ /* 0x000726000802017f */
[----:B----4-:R-:W-:Y:S05]  /*7c10*/  @!P1 NANOSLEEP.SYNCS 0x989680 ;  /* 0x009896800000995d */ /* 0x010fea0003900000 */
[----:B------:R-:W4:Y:S02]  /*7c20*/  @!P1 SYNCS.PHASECHK.TRANS64 P1, [R5+URZ], R4 ;  /* 0x00000004050095a7 */ /* 0x000f24000802007f */
[----:B----4-:R-:W-:Y:S05]  /*7c30*/  @!P1 BRA `(.L_x_32) ;  /* 0xfffffffc00ec9947 */ /* 0x010fea000383ffff */
[----:B------:R-:W-:Y:S05]  /*7c40*/  BRA `(.L_x_31) ;  /* 0xffffffa000ac7947 */ /* 0x000fea000383ffff */
.L_x_54:
[----:B-1----:R-:W-:-:S04]  /*7c50*/  IMAD.U32 R4, RZ, RZ, UR52 ;  /* 0x00000034ff047e24 */ /* 0x002fc8000f8e00ff */
[----:B------:R1:W3:Y:S03]  /*7c60*/  SYNCS.PHASECHK.TRANS64.TRYWAIT P2, [R4+URZ+0x40], R3 ;  /* 0x00004003040075a7 */ /* 0x0002e6000804017f */
[----:B---3--:R-:W-:Y:S05]  /*7c70*/  @!P2 NANOSLEEP.SYNCS 0x989680 ;  /* 0x009896800000a95d */ /* 0x008fea0003900000 */
[----:B------:R-:W3:Y:S02]  /*7c80*/  @!P2 SYNCS.PHASECHK.TRANS64 P2, [R4+URZ+0x40], R3 ;  /* 0x000040030400a5a7 */ /* 0x000ee4000804007f */
[----:B---3--:R-:W-:Y:S05]  /*7c90*/  @!P2 BRA `(.L_x_54) ;  /* 0xfffffffc00eca947 */ /* 0x008fea000383ffff */
[----:B------:R-:W-:Y:S05]  /*7ca0*/  BRA `(.L_x_169) ;  /* 0xffffffac00e87947 */ /* 0x000fea000383ffff */
.L_x_65:
[----:B-1----:R1:W3:Y:S02]  /*7cb0*/  SYNCS.PHASECHK.TRANS64.TRYWAIT P5, [R4+URZ+0x40], R5 ;  /* 0x00004005040075a7 */ /* 0x0022e400080a017f */
[----:B---3--:R-:W-:Y:S05]  /*7cc0*/  @!P5 NANOSLEEP.SYNCS 0x989680 ;  /* 0x009896800000d95d */ /* 0x008fea0003900000 */
[----:B------:R-:W3:Y:S02]  /*7cd0*/  @!P5 SYNCS.PHASECHK.TRANS64 P5, [R4+URZ+0x40], R5 ;  /* 0x000040050400d5a7 */ /* 0x000ee400080a007f */
[----:B---3--:R-:W-:Y:S05]  /*7ce0*/  @!P5 BRA `(.L_x_65) ;  /* 0xfffffffc00f0d947 */ /* 0x008fea000383ffff */
[----:B------:R-:W-:Y:S05]  /*7cf0*/  BRA `(.L_x_170) ;  /* 0xffffffb8001c7947 */ /* 0x000fea000383ffff */
.L_x_76:
[----:B-1----:R1:W3:Y:S02]  /*7d00*/  SYNCS.PHASECHK.TRANS64.TRYWAIT P5, [R4+URZ+0x40], R5 ;  /* 0x00004005040075a7 */ /* 0x0022e400080a017f */
[----:B---3--:R-:W-:Y:S05]  /*7d10*/  @!P5 NANOSLEEP.SYNCS 0x989680 ;  /* 0x009896800000d95d */ /* 0x008fea0003900000 */
[----:B------:R-:W3:Y:S02]  /*7d20*/  @!P5 SYNCS.PHASECHK.TRANS64 P5, [R4+URZ+0x40], R5 ;  /* 0x000040050400d5a7 */ /* 0x000ee400080a007f */
[----:B---3--:R-:W-:Y:S05]  /*7d30*/  @!P5 BRA `(.L_x_76) ;  /* 0xfffffffc00f0d947 */ /* 0x008fea000383ffff */
[----:B------:R-:W-:Y:S05]  /*7d40*/  BRA `(.L_x_171) ;  /* 0xffffffbc00d47947 */ /* 0x000fea000383ffff */
.L_x_87:
[----:B-1----:R1:W3:Y:S02]  /*7d50*/  SYNCS.PHASECHK.TRANS64.TRYWAIT P5, [R5+URZ+0x40], R4 ;  /* 0x00004004050075a7 */ /* 0x0022e400080a017f */
[----:B---3--:R-:W-:Y:S05]  /*7d60*/  @!P5 NANOSLEEP.SYNCS 0x989680 ;  /* 0x009896800000d95d */ /* 0x008fea0003900000 */
[----:B------:R-:W3:Y:S02]  /*7d70*/  @!P5 SYNCS.PHASECHK.TRANS64 P5, [R5+URZ+0x40], R4 ;  /* 0x000040040500d5a7 */ /* 0x000ee400080a007f */
[----:B---3--:R-:W-:Y:S05]  /*7d80*/  @!P5 BRA `(.L_x_87) ;  /* 0xfffffffc00f0d947 */ /* 0x008fea000383ffff */
[----:B------:R-:W-:Y:S05]  /*7d90*/  BRA `(.L_x_172) ;  /* 0xffffffc400907947 */ /* 0x000fea000383ffff */
.L_x_107:
[----:B-1----:R-:W-:-:S04]  /*7da0*/  IMAD.U32 R3, RZ, RZ, UR4 ;  /* 0x00000004ff037e24 */ /* 0x002fc8000f8e00ff */
[----:B------:R1:W2:Y:S03]  /*7db0*/  SYNCS.PHASECHK.TRANS64.TRYWAIT P0, [R3+URZ+0x88], R0 ;  /* 0x00008800030075a7 */ /* 0x0002a6000800017f */
[----:B--2---:R-:W-:Y:S05]  /*7dc0*/  @!P0 NANOSLEEP.SYNCS 0x989680 ;  /* 0x009896800000895d */ /* 0x004fea0003900000 */
[----:B------:R-:W2:Y:S02]  /*7dd0*/  @!P0 SYNCS.PHASECHK.TRANS64 P0, [R3+URZ+0x88], R0 ;  /* 0x00008800030085a7 */ /* 0x000ea4000800007f */
[----:B--2---:R-:W-:Y:S05]  /*7de0*/  @!P0 BRA `(.L_x_107) ;  /* 0xfffffffc00ec8947 */ /* 0x004fea000383ffff */
[----:B------:R-:W-:Y:S05]  /*7df0*/  BRA `(.L_x_106) ;  /* 0xffffffd800f87947 */ /* 0x000fea000383ffff */
.L_x_116:
[----:B-1----:R-:W-:-:S04]  /*7e00*/  IMAD.U32 R5, RZ, RZ, UR5 ;  /* 0x00000005ff057e24 */ /* 0x002fc8000f8e00ff */
[----:B------:R1:W2:Y:S03]  /*7e10*/  SYNCS.PHASECHK.TRANS64.TRYWAIT P1, [R5+URZ+0x60], R4 ;  /* 0x00006004050075a7 */ /* 0x0002a6000802017f */
[----:B--2---:R-:W-:Y:S05]  /*7e20*/  @!P1 NANOSLEEP.SYNCS 0x989680 ;  /* 0x009896800000995d */ /* 0x004fea0003900000 */
[----:B------:R-:W2:Y:S02]  /*7e30*/  @!P1 SYNCS.PHASECHK.TRANS64 P1, [R5+URZ+0x60], R4 ;  /* 0x00006004050095a7 */ /* 0x000ea4000802007f */
[----:B--2---:R-:W-:Y:S05]  /*7e40*/  @!P1 BRA `(.L_x_116) ;  /* 0xfffffffc00ec9947 */ /* 0x004fea000383ffff */
[----:B------:R-:W-:Y:S05]  /*7e50*/  BRA `(.L_x_173) ;  /* 0xffffffdc00e47947 */ /* 0x000fea000383ffff */
.L_x_122:
[----:B-12---:R-:W-:-:S04]  /*7e60*/  IMAD.U32 R5, RZ, RZ, UR5 ;  /* 0x00000005ff057e24 */ /* 0x006fc8000f8e00ff */
[----:B------:R1:W2:Y:S03]  /*7e70*/  SYNCS.PHASECHK.TRANS64.TRYWAIT P1, [R5+URZ+0x68], R4 ;  /* 0x00006804050075a7 */ /* 0x0002a6000802017f */
[----:B--2---:R-:W-:Y:S05]  /*7e80*/  @!P1 NANOSLEEP.SYNCS 0x989680 ;  /* 0x009896800000995d */ /* 0x004fea0003900000 */
[----:B------:R-:W2:Y:S02]  /*7e90*/  @!P1 SYNCS.PHASECHK.TRANS64 P1, [R5+URZ+0x68], R4 ;  /* 0x00006804050095a7 */ /* 0x000ea4000802007f */
[----:B--2---:R-:W-:Y:S05]  /*7ea0*/  @!P1 BRA `(.L_x_122) ;  /* 0xfffffffc00ec9947 */ /* 0x004fea000383ffff */
[----:B------:R-:W-:Y:S05]  /*7eb0*/  BRA `(.L_x_174) ;  /* 0xffffffe0002c7947 */ /* 0x000fea000383ffff */
.L_x_128:
[----:B-123--:R-:W-:-:S04]  /*7ec0*/  IMAD.U32 R5, RZ, RZ, UR5 ;  /* 0x00000005ff057e24 */ /* 0x00efc8000f8e00ff */
[----:B------:R1:W2:Y:S03]  /*7ed0*/  SYNCS.PHASECHK.TRANS64.TRYWAIT P1, [R5+URZ+0x70], R4 ;  /* 0x00007004050075a7 */ /* 0x0002a6000802017f */
[----:B--2---:R-:W-:Y:S05]  /*7ee0*/  @!P1 NANOSLEEP.SYNCS 0x989680 ;  /* 0x009896800000995d */ /* 0x004fea0003900000 */
[----:B------:R-:W2:Y:S02]  /*7ef0*/  @!P1 SYNCS.PHASECHK.TRANS64 P1, [R5+URZ+0x70], R4 ;  /* 0x00007004050095a7 */ /* 0x000ea4000802007f */
[----:B--2---:R-:W-:Y:S05]  /*7f00*/  @!P1 BRA `(.L_x_128) ;  /* 0xfffffffc00ec9947 */ /* 0x004fea000383ffff */
[----:B------:R-:W-:Y:S05]  /*7f10*/  BRA `(.L_x_175) ;  /* 0xffffffe000807947 */ /* 0x000fea000383ffff */
.L_x_134:
[----:B-1234-:R-:W-:-:S04]  /*7f20*/  IMAD.U32 R5, RZ, RZ, UR5 ;  /* 0x00000005ff057e24 */ /* 0x01efc8000f8e00ff */
[----:B------:R1:W2:Y:S03]  /*7f30*/  SYNCS.PHASECHK.TRANS64.TRYWAIT P1, [R5+URZ+0x78], R4 ;  /* 0x00007804050075a7 */ /* 0x0002a6000802017f */
[----:B--2---:R-:W-:Y:S05]  /*7f40*/  @!P1 NANOSLEEP.SYNCS 0x989680 ;  /* 0x009896800000995d */ /* 0x004fea0003900000 */
[----:B------:R-:W2:Y:S02]  /*7f50*/  @!P1 SYNCS.PHASECHK.TRANS64 P1, [R5+URZ+0x78], R4 ;  /* 0x00007804050095a7 */ /* 0x000ea4000802007f */
[----:B--2---:R-:W-:Y:S05]  /*7f60*/  @!P1 BRA `(.L_x_134) ;  /* 0xfffffffc00ec9947 */ /* 0x004fea000383ffff */
[----:B------:R-:W-:Y:S05]  /*7f70*/  BRA `(.L_x_176) ;  /* 0xffffffe000cc7947 */ /* 0x000fea000383ffff */
.L_x_144:
[----:B--2---:R2:W1:Y:S02]  /*7f80*/  SYNCS.PHASECHK.TRANS64.TRYWAIT P0, [R3+URZ+0x60], R0 ;  /* 0x00006000030075a7 */ /* 0x004464000800017f */
[----:B-1----:R-:W-:Y:S05]  /*7f90*/  @!P0 NANOSLEEP.SYNCS 0x989680 ;  /* 0x009896800000895d */ /* 0x002fea0003900000 */
[----:B------:R-:W1:Y:S02]  /*7fa0*/  @!P0 SYNCS.PHASECHK.TRANS64 P0, [R3+URZ+0x60], R0 ;  /* 0x00006000030085a7 */ /* 0x000e64000800007f */
[----:B-1----:R-:W-:Y:S05]  /*7fb0*/  @!P0 BRA `(.L_x_144) ;  /* 0xfffffffc00f08947 */ /* 0x002fea000383ffff */
[----:B------:R-:W-:Y:S05]  /*7fc0*/  BRA `(.L_x_177) ;  /* 0xffffffe800c47947 */ /* 0x000fea000383ffff */
.L_x_146:
[----:B------:R1:W1:Y:S02]  /*7fd0*/  SYNCS.PHASECHK.TRANS64.TRYWAIT P0, [R3+URZ+0x68], R0 ;  /* 0x00006800030075a7 */ /* 0x000264000800017f */
[----:B-1----:R-:W-:Y:S05]  /*7fe0*/  @!P0 NANOSLEEP.SYNCS 0x989680 ;  /* 0x009896800000895d */ /* 0x002fea0003900000 */
[----:B------:R-:W1:Y:S02]  /*7ff0*/  @!P0 SYNCS.PHASECHK.TRANS64 P0, [R3+URZ+0x68], R0 ;  /* 0x00006800030085a7 */ /* 0x000e64000800007f */
[----:B-1----:R-:W-:Y:S05]  /*8000*/  @!P0 BRA `(.L_x_146) ;  /* 0xfffffffc00f08947 */ /* 0x002fea000383ffff */
[----:B------:R-:W-:Y:S05]  /*8010*/  BRA `(.L_x_178) ;  /* 0xffffffe800c07947 */ /* 0x000fea000383ffff */
.L_x_148:
[----:B------:R1:W1:Y:S02]  /*8020*/  SYNCS.PHASECHK.TRANS64.TRYWAIT P0, [R3+URZ+0x70], R0 ;  /* 0x00007000030075a7 */ /* 0x000264000800017f */
[----:B-1----:R-:W-:Y:S05]  /*8030*/  @!P0 NANOSLEEP.SYNCS 0x989680 ;  /* 0x009896800000895d */ /* 0x002fea0003900000 */
[----:B------:R-:W1:Y:S02]  /*8040*/  @!P0 SYNCS.PHASECHK.TRANS64 P0, [R3+URZ+0x70], R0 ;  /* 0x00007000030085a7 */ /* 0x000e64000800007f */
[----:B-1----:R-:W-:Y:S05]  /*8050*/  @!P0 BRA `(.L_x_148) ;  /* 0xfffffffc00f08947 */ /* 0x002fea000383ffff */
[----:B------:R-:W-:Y:S05]  /*8060*/  BRA `(.L_x_179) ;  /* 0xffffffe800bc7947 */ /* 0x000fea000383ffff */
.L_x_152:
[----:B------:R-:W-:Y:S01]  /*8070*/  BSSY B1, `(.L_x_180) ;  /* 0x0000006000017945 */ /* 0x000fe20003800000 */
[----:B------:R-:W-:-:S07]  /*8080*/  IMAD.MOV.U32 R15, RZ, RZ, -0x1 ;  /* 0xffffffffff0f7424 */ /* 0x000fce00078e00ff */
[----:B------:R-:W-:Y:S05]  /*8090*/  WARPSYNC.COLLECTIVE R15, `(.L_x_181) ;  /* 0x000000000f0c7348 */ /* 0x000fea0003c00000 */
[----:B------:R-:W-:Y:S02]  /*80a0*/  ELECT P6, UR62, PT ;  /* 0x00000000003e782f */ /* 0x000fe400038c0000 */
[----:B------:R-:W-:Y:S01]  /*80b0*/  MOV R14, UR62 ;  /* 0x0000003e000e7c02 */ /* 0x000fe20008000f00 */
[----:B------:R-:W-:Y:S10]  /*80c0*/  ENDCOLLECTIVE ;  /* 0x000000000000791b */ /* 0x000ff40003800000 */
.L_x_181:
[----:B------:R-:W-:Y:S05]  /*80d0*/  BSYNC B1 ;  /* 0x0000000000017941 */ /* 0x000fea0003800000 */
.L_x_180:
[----:B------:R-:W-:Y:S05]  /*80e0*/  BRA `(.L_x_182) ;  /* 0xffffffec003c7947 */ /* 0x000fea000383ffff */
.L_x_155:
[----:B--2---:R2:W3:Y:S02]  /*80f0*/  SYNCS.PHASECHK.TRANS64.TRYWAIT P0, [R14+URZ+0x20], R7 ;  /* 0x000020070e0075a7 */ /* 0x0044e4000800017f */
[----:B---3--:R-:W-:Y:S05]  /*8100*/  @!P0 NANOSLEEP.SYNCS 0x989680 ;  /* 0x009896800000895d */ /* 0x008fea0003900000 */
[----:B------:R-:W3:Y:S02]  /*8110*/  @!P0 SYNCS.PHASECHK.TRANS64 P0, [R14+URZ+0x20], R7 ;  /* 0x000020070e0085a7 */ /* 0x000ee4000800007f */
[----:B---3--:R-:W-:Y:S05]  /*8120*/  @!P0 BRA `(.L_x_155) ;  /* 0xfffffffc00f08947 */ /* 0x008fea000383ffff */
[----:B------:R-:W-:Y:S05]  /*8130*/  BRA `(.L_x_183) ;  /* 0xffffffec00747947 */ /* 0x000fea000383ffff */
.L_x_163:
[----:B------:R-:W-:Y:S01]  /*8140*/  BSSY B0, `(.L_x_184) ;  /* 0x0000006000007945 */ /* 0x000fe20003800000 */
[----:B------:R-:W-:-:S07]  /*8150*/  IMAD.MOV.U32 R15, RZ, RZ, -0x1 ;  /* 0xffffffffff0f7424 */ /* 0x000fce00078e00ff */
[----:B-1----:R-:W-:Y:S05]  /*8160*/  WARPSYNC.COLLECTIVE R15, `(.L_x_185) ;  /* 0x000000000f0c7348 */ /* 0x002fea0003c00000 */
[----:B------:R-:W-:Y:S02]  /*8170*/  ELECT P6, UR62, PT ;  /* 0x00000000003e782f */ /* 0x000fe400038c0000 */
[----:B------:R-:W-:Y:S01]  /*8180*/  MOV R14, UR62 ;  /* 0x0000003e000e7c02 */ /* 0x000fe20008000f00 */
[----:B-1----:R-:W-:Y:S10]  /*8190*/  ENDCOLLECTIVE ;  /* 0x000000000000791b */ /* 0x002ff40003800000 */
.L_x_185:
[----:B------:R-:W-:Y:S05]  /*81a0*/  BSYNC B0 ;  /* 0x0000000000007941 */ /* 0x000fea0003800000 */
.L_x_184:
[----:B------:R-:W-:Y:S05]  /*81b0*/  BRA `(.L_x_186) ;  /* 0xfffffff400c87947 */ /* 0x000fea000383ffff */
.L_x_165:
[----:B--2---:R2:W3:Y:S02]  /*81c0*/  SYNCS.PHASECHK.TRANS64.TRYWAIT P0, [R5+URZ], R2 ;  /* 0x00000002050075a7 */ /* 0x0044e4000800017f */
[----:B---3--:R-:W-:Y:S05]  /*81d0*/  @!P0 NANOSLEEP.SYNCS 0x989680 ;  /* 0x009896800000895d */ /* 0x008fea0003900000 */
[----:B------:R-:W3:Y:S02]  /*81e0*/  @!P0 SYNCS.PHASECHK.TRANS64 P0, [R5+URZ], R2 ;  /* 0x00000002050085a7 */ /* 0x000ee4000800007f */
[----:B---3--:R-:W-:Y:S05]  /*81f0*/  @!P0 BRA `(.L_x_165) ;  /* 0xfffffffc00f08947 */ /* 0x008fea000383ffff */
[----:B------:R-:W-:Y:S05]  /*8200*/  BRA `(.L_x_187) ;  /* 0xfffffff800047947 */ /* 0x000fea000383ffff */
.L_x_166:
[----:B--2---:R2:W3:Y:S02]  /*8210*/  SYNCS.PHASECHK.TRANS64.TRYWAIT P0, [R7+URZ], R4 ;  /* 0x00000004070075a7 */ /* 0x0044e4000800017f */
[----:B---3--:R-:W-:Y:S05]  /*8220*/  @!P0 NANOSLEEP.SYNCS 0x989680 ;  /* 0x009896800000895d */ /* 0x008fea0003900000 */
[----:B------:R-:W3:Y:S02]  /*8230*/  @!P0 SYNCS.PHASECHK.TRANS64 P0, [R7+URZ], R4 ;  /* 0x00000004070085a7 */ /* 0x000ee4000800007f */
[----:B---3--:R-:W-:Y:S05]  /*8240*/  @!P0 BRA `(.L_x_166) ;  /* 0xfffffffc00f08947 */ /* 0x008fea000383ffff */
[----:B------:R-:W-:Y:S05]  /*8250*/  BRA `(.L_x_188) ;  /* 0xfffffff800147947 */ /* 0x000fea000383ffff */
.L_x_167:
[----:B--2---:R2:W3:Y:S02]  /*8260*/  SYNCS.PHASECHK.TRANS64.TRYWAIT P0, [R6+URZ], R5 ;  /* 0x00000005060075a7 */ /* 0x0044e4000800017f */
[----:B---3--:R-:W-:Y:S05]  /*8270*/  @!P0 NANOSLEEP.SYNCS 0x989680 ;  /* 0x009896800000895d */ /* 0x008fea0003900000 */
[----:B------:R-:W3:Y:S02]  /*8280*/  @!P0 SYNCS.PHASECHK.TRANS64 P0, [R6+URZ], R5 ;  /* 0x00000005060085a7 */ /* 0x000ee4000800007f */
[----:B---3--:R-:W-:Y:S05]  /*8290*/  @!P0 BRA `(.L_x_167) ;  /* 0xfffffffc00f08947 */ /* 0x008fea000383ffff */
[----:B------:R-:W-:Y:S05]  /*82a0*/  BRA `(.L_x_189) ;  /* 0xfffffff8001c7947 */ /* 0x000fea000383ffff */
.L_x_190:
[----:B------:R-:W-:-:S00]  /*82b0*/  BRA `(.L_x_190) ;  /* 0xfffffffc00fc7947 */ /* 0x000fc0000383ffff */
[----:B------:R-:W-:-:S00]  /*82c0*/  NOP ;  /* 0x0000000000007918 */ /* 0x000fc00000000000 */
        /* <DEDUP_REMOVED lines=11> */
.L_x_191:


//--------------------- .nv.global.init           --------------------------
	.section	.nv.global.init,"aw",@progbits
.nv.global.init:
	.type		$str$22,@object
	.size		$str$22,($str$26 - $str$22)
$str$22:
        /*0000*/ 	.byte	0x6b, 0x5f, 0x74, 0x69, 0x6c, 0x65, 0x5f, 0x63, 0x6f, 0x75, 0x6e, 0x74, 0x20, 0x3e, 0x3d, 0x20
        /*0010*/ 	.byte	0x31, 0x00
	.type		$str$26,@object
	.size		$str$26,($str$27 - $str$26)
$str$26:
        /*0012*/ 	.byte	0x28, 0x61, 0x64, 0x64, 0x72, 0x65, 0x73, 0x73, 0x20, 0x26, 0x20, 0x6d, 0x61, 0x73, 0x6b, 0x29
        /*0022*/ 	.byte	0x20, 0x3d, 0x3d, 0x20, 0x30, 0x00
	.type		$str$27,@object
	.size		$str$27,($str$23 - $str$27)
$str$27:
        /*0028*/ 	.byte	0x2f, 0x74, 0x6d, 0x70, 0x2f, 0x63, 0x75, 0x74, 0x6c, 0x61, 0x73, 0x73, 0x5f, 0x73, 0x77, 0x65
        /*0038*/ 	.byte	0x65, 0x70, 0x5f, 0x73, 0x72, 0x63, 0x2f, 0x69, 0x6e, 0x63, 0x6c, 0x75, 0x64, 0x65, 0x2f, 0x63
        /*0048*/ 	.byte	0x75, 0x74, 0x65, 0x2f, 0x70, 0x6f, 0x69, 0x6e, 0x74, 0x65, 0x72, 0x5f, 0x66, 0x6c, 0x61, 0x67
        /*0058*/ 	.byte	0x67, 0x65, 0x64, 0x2e, 0x68, 0x70, 0x70, 0x00
	.type		$str$23,@object
	.size		$str$23,(__unnamed_2 - $str$23)
$str$23:
        /*0060*/ 	.byte	0x2f, 0x74, 0x6d, 0x70, 0x2f, 0x63, 0x75, 0x74, 0x6c, 0x61, 0x73, 0x73, 0x5f, 0x73, 0x77, 0x65
        /*0070*/ 	.byte	0x65, 0x70, 0x5f, 0x73, 0x72, 0x63, 0x2f, 0x69, 0x6e, 0x63, 0x6c, 0x75, 0x64, 0x65, 0x2f, 0x63
        /*0080*/ 	.byte	0x75, 0x74, 0x6c, 0x61, 0x73, 0x73, 0x2f, 0x67, 0x65, 0x6d, 0x6d, 0x2f, 0x63, 0x6f, 0x6c, 0x6c
        /*0090*/ 	.byte	0x65, 0x63, 0x74, 0x69, 0x76, 0x65, 0x2f, 0x73, 0x6d, 0x39, 0x30, 0x5f, 0x6d, 0x6d, 0x61, 0x5f
        /*00a0*/ 	.byte	0x74, 0x6d, 0x61, 0x5f, 0x67, 0x6d, 0x6d, 0x61, 0x5f, 0x73, 0x73, 0x5f, 0x77, 0x61, 0x72, 0x70
        /*00b0*/ 	.byte	0x73, 0x70, 0x65, 0x63, 0x69, 0x61, 0x6c, 0x69, 0x7a, 0x65, 0x64, 0x2e, 0x68, 0x70, 0x70, 0x00
	.type		__unnamed_2,@object
	.size		__unnamed_2,(__unnamed_1 - __unnamed_2)
__unnamed_2:
        /*00c0*/ 	.byte	0x61, 0x75, 0x74, 0x6f, 0x20, 0x63, 0x75, 0x74, 0x65, 0x3a, 0x3a, 0x61, 0x73, 0x5f, 0x70, 0x6f
        /* <DEDUP_REMOVED lines=27> */
        /*0280*/ 	.byte	0x3c, 0x34, 0x30, 0x39, 0x36, 0x3e, 0x3e, 0x3e, 0x3e, 0x3e, 0x5d, 0x00
	.type		__unnamed_1,@object
	.size		__unnamed_1,(.L_0 - __unnamed_1)
__unnamed_1:
        /* <DEDUP_REMOVED lines=181> */
        /*0ddc*/ 	.byte	0x65, 0x3a, 0x3a, 0x69, 0x64, 0x65, 0x6e, 0x74, 0x69, 0x74, 0x79, 0x5d, 0x00
.L_0:


//--------------------- .nv.shared._ZN7cutlass13device_kernelINS_4gemm6kernel13GemmUniversalIN4cute5tupleIJiiiiEEENS1_10collective13CollectiveMmaINS1_34MainloopSm90TmaGmmaWarpSpecializedILi4ENS5_IJNS4_1CILi2EEENSA_ILi1EEESC_EEENS1_35KernelTmaWarpSpecializedCooperativeEEENS5_IJNSA_ILi256EEENSA_ILi64EEESH_EEENS_10bfloat16_tENS5_IJlSC_lEEESJ_SK_NS4_8TiledMMAINS4_8MMA_AtomIJNS4_4SM904GMMA27MMA_64x64x16_F32BF16BF16_SSILNSO_5MajorE0ELSQ_0ELNSO_7ScaleInE1ELSR_1EEEEEENS4_6LayoutISD_NS5_IJSC_NSA_ILi0EEESV_EEEEENS5_IJNS4_10UnderscoreESY_SY_EEEEENS4_13SM90_TMA_LOADENS4_14ComposedLayoutINS4_7SwizzleILi3ELi4ELi3EEENS4_18smem_ptr_flag_bitsILi16EEENSU_INS5_IJNSA_ILi8EEESH_EEENS5_IJSH_SC_EEEEEEEvNS4_8identityENS4_23SM90_TMA_LOAD_MULTICASTES1B_vS1C_EENS_8epilogue10collective18CollectiveEpilogueINS1F_22Sm90TmaWarpSpecializedILi4ELi2ELi16ELb1ELb0EEEJSI_NS5_IJNSA_ILi128EEENSA_ILi32EEEEEESJ_SK_SJ_SK_NS1F_6fusion15FusionCallbacksIS1J_NS1N_13LinCombEltActINS1F_6thread4ReLuESJ_fSJ_fLNS_15FloatRoundStyleE2EEESI_S1M_JEEES11_NS12_INS13_ILi2ELi4ELi3EEES16_NSU_INS5_IJS17_S1L_EEENS5_IJS1L_SC_EEEEEEENS4_17SM75_U32x4_LDSM_NENS4_14SM90_TMA_STOREES1Z_NS4_17SM90_U32x4_STSM_NENS4_9Copy_AtomIJS22_NS_6half_tEEEEvEEEvvEEEEvNT_6ParamsE --------------------------
	.section	.nv.shared._ZN7cutlass13device_kernelINS_4gemm6kernel13GemmUniversalIN4cute5tupleIJiiiiEEENS1_10collective13CollectiveMmaINS1_34MainloopSm90TmaGmmaWarpSpecializedILi4ENS5_IJNS4_1CILi2EEENSA_ILi1EEESC_EEENS1_35KernelTmaWarpSpecializedCooperativeEEENS5_IJNSA_ILi256EEENSA_ILi64EEESH_EEENS_10bfloat16_tENS5_IJlSC_lEEESJ_SK_NS4_8TiledMMAINS4_8MMA_AtomIJNS4_4SM904GMMA27MMA_64x64x16_F32BF16BF16_SSILNSO_5MajorE0ELSQ_0ELNSO_7ScaleInE1ELSR_1EEEEEENS4_6LayoutISD_NS5_IJSC_NSA_ILi0EEESV_EEEEENS5_IJNS4_10UnderscoreESY_SY_EEEEENS4_13SM90_TMA_LOADENS4_14ComposedLayoutINS4_7SwizzleILi3ELi4ELi3EEENS4_18smem_ptr_flag_bitsILi16EEENSU_INS5_IJNSA_ILi8EEESH_EEENS5_IJSH_SC_EEEEEEEvNS4_8identityENS4_23SM90_TMA_LOAD_MULTICASTES1B_vS1C_EENS_8epilogue10collective18CollectiveEpilogueINS1F_22Sm90TmaWarpSpecializedILi4ELi2ELi16ELb1ELb0EEEJSI_NS5_IJNSA_ILi128EEENSA_ILi32EEEEEESJ_SK_SJ_SK_NS1F_6fusion15FusionCallbacksIS1J_NS1N_13LinCombEltActINS1F_6thread4ReLuESJ_fSJ_fLNS_15FloatRoundStyleE2EEESI_S1M_JEEES11_NS12_INS13_ILi2ELi4ELi3EEES16_NSU_INS5_IJS17_S1L_EEENS5_IJS1L_SC_EEEEEEENS4_17SM75_U32x4_LDSM_NENS4_14SM90_TMA_STOREES1Z_NS4_17SM90_U32x4_STSM_NENS4_9Copy_AtomIJS22_NS_6half_tEEEEvEEEvvEEEEvNT_6ParamsE,"aw",@nobits
	.sectionflags	@""
	.align	16
	.zero		1024


//--------------------- .nv.shared.reserved.0     --------------------------
	.section	.nv.shared.reserved.0,"aw",@nobits
	.weak		__nv_reservedSMEM_offset_0_alias
	.size		__nv_reservedSMEM_offset_0_alias, 0, 0
	.other		__nv_reservedSMEM_offset_0_alias,@"STO_CUDA_RESERVED_SHARED STV_DEFAULT"
__nv_reservedSMEM_offset_0_alias:
	.zero		0


//--------------------- .nv.global                --------------------------
	.section	.nv.global,"aw",@nobits
.nv.global:
	.type		_ZN39_INTERNAL_fc6df349_4_k_cu_25868d68_27954cute1_E,@object
	.size		_ZN39_INTERNAL_fc6df349_4_k_cu_25868d68_27954cute1_E,(_ZN39_INTERNAL_fc6df349_4_k_cu_25868d68_27954cuda3std3__45__cpo6cbeginE - _ZN39_INTERNAL_fc6df349_4_k_cu_25868d68_27954cute1_E)
_ZN39_INTERNAL_fc6df349_4_k_cu_25868d68_27954cute1_E:
	.zero		1
	.type		_ZN39_INTERNAL_fc6df349_4_k_cu_25868d68_27954cuda3std3__45__cpo6cbeginE,@object
	.size		_ZN39_INTERNAL_fc6df349_4_k_cu_25868d68_27954cuda3std3__45__cpo6cbeginE,(_ZN39_INTERNAL_fc6df349_4_k_cu_25868d68_27954cuda3std3__48in_placeE - _ZN39_INTERNAL_fc6df349_4_k_cu_25868d68_27954cuda3std3__45__cpo6cbeginE)
_ZN39_INTERNAL_fc6df349_4_k_cu_25868d68_27954cuda3std3__45__cpo6cbeginE:
	.zero		1
	.type		_ZN39_INTERNAL_fc6df349_4_k_cu_25868d68_27954cuda3std3__48in_placeE,@object
	.size		_ZN39_INTERNAL_fc6df349_4_k_cu_25868d68_27954cuda3std3__48in_placeE,(_ZN39_INTERNAL_fc6df349_4_k_cu_25868d68_27954cuda3std6ranges3__45__cpo9iter_moveE - _ZN39_INTERNAL_fc6df349_4_k_cu_25868d68_27954cuda3std3__48in_placeE)
_ZN39_INTERNAL_fc6df349_4_k_cu_25868d68_27954cuda3std3__48in_placeE:
	.zero		1
	.type		_ZN39_INTERNAL_fc6df349_4_k_cu_25868d68_27954cuda3std6ranges3__45__cpo9iter_moveE,@object
	.size		_ZN39_INTERNAL_fc6df349_4_k_cu_25868d68_27954cuda3std6ranges3__45__cpo9iter_moveE,(_ZN39_INTERNAL_fc6df349_4_k_cu_25868d68_27954cuda3std3__45__cpo5beginE - _ZN39_INTERNAL_fc6df349_4_k_cu_25868d68_27954cuda3std6ranges3__45__cpo9iter_moveE)
_ZN39_INTERNAL_fc6df349_4_k_cu_25868d68_27954cuda3std6ranges3__45__cpo9iter_moveE:
	.zero		1
	.type		_ZN39_INTERNAL_fc6df349_4_k_cu_25868d68_27954cuda3std3__45__cpo5beginE,@object
	.size		_ZN39_INTERNAL_fc6df349_4_k_cu_25868d68_27954cuda3std3__45__cpo5beginE,(_ZN39_INTERNAL_fc6df349_4_k_cu_25868d68_27954cuda3std3__441_GLOBAL__N__fc6df349_4_k_cu_25868d68_27956ignoreE - _ZN39_INTERNAL_fc6df349_4_k_cu_25868d68_27954cuda3std3__45__cpo5beginE)
_ZN39_INTERNAL_fc6df349_4_k_cu_25868d68_27954cuda3std3__45__cpo5beginE:
	.zero		1
	.type		_ZN39_INTERNAL_fc6df349_4_k_cu_25868d68_27954cuda3std3__441_GLOBAL__N__fc6df349_4_k_cu_25868d68_27956ignoreE,@object
	.size		_ZN39_INTERNAL_fc6df349_4_k_cu_25868d68_27954cuda3std3__441_GLOBAL__N__fc6df349_4_k_cu_25868d68_27956ignoreE,(_ZN39_INTERNAL_fc6df349_4_k_cu_25868d68_27954cute7productE - _ZN39_INTERNAL_fc6df349_4_k_cu_25868d68_27954cuda3std3__441_GLOBAL__N__fc6df349_4_k_cu_25868d68_27956ignoreE)
_ZN39_INTERNAL_fc6df349_4_k_cu_25868d68_27954cuda3std3__441_GLOBAL__N__fc6df349_4_k_cu_25868d68_27956ignoreE:
	.zero		1
	.type		_ZN39_INTERNAL_fc6df349_4_k_cu_25868d68_27954cute7productE,@object
	.size		_ZN39_INTERNAL_fc6df349_4_k_cu_25868d68_27954cute7productE,(_ZN39_INTERNAL_fc6df349_4_k_cu_25868d68_27954cuda3std3__45__cpo3endE - _ZN39_INTERNAL_fc6df349_4_k_cu_25868d68_27954cute7productE)
_ZN39_INTERNAL_fc6df349_4_k_cu_25868d68_27954cute7productE:
	.zero		1
	.type		_ZN39_INTERNAL_fc6df349_4_k_cu_25868d68_27954cuda3std3__45__cpo3endE,@object
	.size		_ZN39_INTERNAL_fc6df349_4_k_cu_25868d68_27954cuda3std3__45__cpo3endE,(_ZN39_INTERNAL_fc6df349_4_k_cu_25868d68_27954cuda3std3__419piecewise_constructE - _ZN39_INTERNAL_fc6df349_4_k_cu_25868d68_27954cuda3std3__45__cpo3endE)
_ZN39_INTERNAL_fc6df349_4_k_cu_25868d68_27954cuda3std3__45__cpo3endE:
	.zero		1
	.type		_ZN39_INTERNAL_fc6df349_4_k_cu_25868d68_27954cuda3std3__419piecewise_constructE,@object
	.size		_ZN39_INTERNAL_fc6df349_4_k_cu_25868d68_27954cuda3std3__419piecewise_constructE,(_ZN39_INTERNAL_fc6df349_4_k_cu_25868d68_27954cuda3std3__45__cpo4cendE - _ZN39_INTERNAL_fc6df349_4_k_cu_25868d68_27954cuda3std3__419piecewise_constructE)
_ZN39_INTERNAL_fc6df349_4_k_cu_25868d68_27954cuda3std3__419piecewise_constructE:
	.zero		1
	.type		_ZN39_INTERNAL_fc6df349_4_k_cu_25868d68_27954cuda3std3__45__cpo4cendE,@object
	.size		_ZN39_INTERNAL_fc6df349_4_k_cu_25868d68_27954cuda3std3__45__cpo4cendE,(_ZN39_INTERNAL_fc6df349_4_k_cu_25868d68_27954cuda3std6ranges3__45__cpo4swapE - _ZN39_INTERNAL_fc6df349_4_k_cu_25868d68_27954cuda3std3__45__cpo4cendE)
_ZN39_INTERNAL_fc6df349_4_k_cu_25868d68_27954cuda3std3__45__cpo4cendE:
	.zero		1
	.type		_ZN39_INTERNAL_fc6df349_4_k_cu_25868d68_27954cuda3std6ranges3__45__cpo4swapE,@object
	.size		_ZN39_INTERNAL_fc6df349_4_k_cu_25868d68_27954cuda3std6ranges3__45__cpo4swapE,(.L_9 - _ZN39_INTERNAL_fc6df349_4_k_cu_25868d68_27954cuda3std6ranges3__45__cpo4swapE)
_ZN39_INTERNAL_fc6df349_4_k_cu_25868d68_27954cuda3std6ranges3__45__cpo4swapE:
	.zero		1
.L_9:


//--------------------- .nv.constant0._ZN7cutlass13device_kernelINS_4gemm6kernel13GemmUniversalIN4cute5tupleIJiiiiEEENS1_10collective13CollectiveMmaINS1_34MainloopSm90TmaGmmaWarpSpecializedILi4ENS5_IJNS4_1CILi2EEENSA_ILi1EEESC_EEENS1_35KernelTmaWarpSpecializedCooperativeEEENS5_IJNSA_ILi256EEENSA_ILi64EEESH_EEENS_10bfloat16_tENS5_IJlSC_lEEESJ_SK_NS4_8TiledMMAINS4_8MMA_AtomIJNS4_4SM904GMMA27MMA_64x64x16_F32BF16BF16_SSILNSO_5MajorE0ELSQ_0ELNSO_7ScaleInE1ELSR_1EEEEEENS4_6LayoutISD_NS5_IJSC_NSA_ILi0EEESV_EEEEENS5_IJNS4_10UnderscoreESY_SY_EEEEENS4_13SM90_TMA_LOADENS4_14ComposedLayoutINS4_7SwizzleILi3ELi4ELi3EEENS4_18smem_ptr_flag_bitsILi16EEENSU_INS5_IJNSA_ILi8EEESH_EEENS5_IJSH_SC_EEEEEEEvNS4_8identityENS4_23SM90_TMA_LOAD_MULTICASTES1B_vS1C_EENS_8epilogue10collective18CollectiveEpilogueINS1F_22Sm90TmaWarpSpecializedILi4ELi2ELi16ELb1ELb0EEEJSI_NS5_IJNSA_ILi128EEENSA_ILi32EEEEEESJ_SK_SJ_SK_NS1F_6fusion15FusionCallbacksIS1J_NS1N_13LinCombEltActINS1F_6thread4ReLuESJ_fSJ_fLNS_15FloatRoundStyleE2EEESI_S1M_JEEES11_NS12_INS13_ILi2ELi4ELi3EEES16_NSU_INS5_IJS17_S1L_EEENS5_IJS1L_SC_EEEEEEENS4_17SM75_U32x4_LDSM_NENS4_14SM90_TMA_STOREES1Z_NS4_17SM90_U32x4_STSM_NENS4_9Copy_AtomIJS22_NS_6half_tEEEEvEEEvvEEEEvNT_6ParamsE --------------------------
	.section	.nv.constant0._ZN7cutlass13device_kernelINS_4gemm6kernel13GemmUniversalIN4cute5tupleIJiiiiEEENS1_10collective13CollectiveMmaINS1_34MainloopSm90TmaGmmaWarpSpecializedILi4ENS5_IJNS4_1CILi2EEENSA_ILi1EEESC_EEENS1_35KernelTmaWarpSpecializedCooperativeEEENS5_IJNSA_ILi256EEENSA_ILi64EEESH_EEENS_10bfloat16_tENS5_IJlSC_lEEESJ_SK_NS4_8TiledMMAINS4_8MMA_AtomIJNS4_4SM904GMMA27MMA_64x64x16_F32BF16BF16_SSILNSO_5MajorE0ELSQ_0ELNSO_7ScaleInE1ELSR_1EEEEEENS4_6LayoutISD_NS5_IJSC_NSA_ILi0EEESV_EEEEENS5_IJNS4_10UnderscoreESY_SY_EEEEENS4_13SM90_TMA_LOADENS4_14ComposedLayoutINS4_7SwizzleILi3ELi4ELi3EEENS4_18smem_ptr_flag_bitsILi16EEENSU_INS5_IJNSA_ILi8EEESH_EEENS5_IJSH_SC_EEEEEEEvNS4_8identityENS4_23SM90_TMA_LOAD_MULTICASTES1B_vS1C_EENS_8epilogue10collective18CollectiveEpilogueINS1F_22Sm90TmaWarpSpecializedILi4ELi2ELi16ELb1ELb0EEEJSI_NS5_IJNSA_ILi128EEENSA_ILi32EEEEEESJ_SK_SJ_SK_NS1F_6fusion15FusionCallbacksIS1J_NS1N_13LinCombEltActINS1F_6thread4ReLuESJ_fSJ_fLNS_15FloatRoundStyleE2EEESI_S1M_JEEES11_NS12_INS13_ILi2ELi4ELi3EEES16_NSU_INS5_IJS17_S1L_EEENS5_IJS1L_SC_EEEEEEENS4_17SM75_U32x4_LDSM_NENS4_14SM90_TMA_STOREES1Z_NS4_17SM90_U32x4_STSM_NENS4_9Copy_AtomIJS22_NS_6half_tEEEEvEEEvvEEEEvNT_6ParamsE,"a",@progbits
	.sectionflags	@""
	.align	4
.nv.constant0._ZN7cutlass13device_kernelINS_4gemm6kernel13GemmUniversalIN4cute5tupleIJiiiiEEENS1_10collective13CollectiveMmaINS1_34MainloopSm90TmaGmmaWarpSpecializedILi4ENS5_IJNS4_1CILi2EEENSA_ILi1EEESC_EEENS1_35KernelTmaWarpSpecializedCooperativeEEENS5_IJNSA_ILi256EEENSA_ILi64EEESH_EEENS_10bfloat16_tENS5_IJlSC_lEEESJ_SK_NS4_8TiledMMAINS4_8MMA_AtomIJNS4_4SM904GMMA27MMA_64x64x16_F32BF16BF16_SSILNSO_5MajorE0ELSQ_0ELNSO_7ScaleInE1ELSR_1EEEEEENS4_6LayoutISD_NS5_IJSC_NSA_ILi0EEESV_EEEEENS5_IJNS4_10UnderscoreESY_SY_EEEEENS4_13SM90_TMA_LOADENS4_14ComposedLayoutINS4_7SwizzleILi3ELi4ELi3EEENS4_18smem_ptr_flag_bitsILi16EEENSU_INS5_IJNSA_ILi8EEESH_EEENS5_IJSH_SC_EEEEEEEvNS4_8identityENS4_23SM90_TMA_LOAD_MULTICASTES1B_vS1C_EENS_8epilogue10collective18CollectiveEpilogueINS1F_22Sm90TmaWarpSpecializedILi4ELi2ELi16ELb1ELb0EEEJSI_NS5_IJNSA_ILi128EEENSA_ILi32EEEEEESJ_SK_SJ_SK_NS1F_6fusion15FusionCallbacksIS1J_NS1N_13LinCombEltActINS1F_6thread4ReLuESJ_fSJ_fLNS_15FloatRoundStyleE2EEESI_S1M_JEEES11_NS12_INS13_ILi2ELi4ELi3EEES16_NSU_INS5_IJS17_S1L_EEENS5_IJS1L_SC_EEEEEEENS4_17SM75_U32x4_LDSM_NENS4_14SM90_TMA_STOREES1Z_NS4_17SM90_U32x4_STSM_NENS4_9Copy_AtomIJS22_NS_6half_tEEEEvEEEvvEEEEvNT_6ParamsE:
	.zero		2432


//--------------------- SYMBOLS --------------------------

	.type		.nv.reservedSmem.offset0,@object
	.size		.nv.reservedSmem.offset0,0x4
	.type		__assertfail,@function
